	.target	sm_90a

	.elftype	@"ET_EXEC"


//--------------------- .note.nv.tkinfo           --------------------------
	.section	.note.nv.tkinfo,"",@"SHT_NOTE"
	.sectionflags	@"SHF_NOTE_NV_TKINFO"
	.tkinfo
        /*0018*/ 	.word	0x00000002
        /*0030*/ 	.string	""
        /*0030*/ 	.string	"ptxas"
        /*0030*/ 	.string	"Cuda compilation tools, release 13.0, V13.0.88"
        /*0030*/ 	.string	"Build cuda_13.0.r13.0/compiler.36424714_0"
        /*0030*/ 	.string	"-arch sm_90a -m 64 "



//--------------------- .note.nv.cuinfo           --------------------------
	.section	.note.nv.cuinfo,"",@"SHT_NOTE"
	.sectionflags	@"SHF_NOTE_NV_CUINFO"
        /*0018*/ 	.short	0x0002
        /*001a*/ 	.short	0x005a
        /*001c*/ 	.short	0x0082
	.zero		2


//--------------------- .nv.info                  --------------------------
	.section	.nv.info,"",@"SHT_CUDA_INFO"
	.align	4


	//----- nvinfo : EIATTR_REGCOUNT
	.align		4
        /*0000*/ 	.byte	0x04, 0x2f
        /*0002*/ 	.short	(.L_12 - .L_11)
	.align		4
.L_11:
        /*0004*/ 	.word	index@(_ZN7cutlass13device_kernelINS_4gemm6kernel13GemmUniversalIN4cute5tupleIJiiiiEEENS1_10collective13CollectiveMmaINS1_37MainloopSm90TmaGmmaWarpSpecializedFP8ILi28ENS5_IJNS4_1CILi4EEESB_NSA_ILi1EEEEEENS1_32KernelTmaWarpSpecializedPingpongEEENS5_IJNSA_ILi64EEESG_SG_EEENS_12float_e4m3_tENS5_IJlSC_lEEESI_SJ_NS4_8TiledMMAINS4_8MMA_AtomIJNS4_4SM904GMMA30MMA_64x64x32_F32E4M3E4M3_SS_TNILNSN_7ScaleInE1ELSP_1EEEEEENS4_6LayoutINS5_IJSC_SC_SC_EEENS5_IJNSA_ILi0EEESU_SU_EEEEENS5_IJNS4_10UnderscoreESX_SX_EEEEENS4_23SM90_TMA_LOAD_MULTICASTENS4_14ComposedLayoutINS4_7SwizzleILi2ELi4ELi3EEENS4_18smem_ptr_flag_bitsILi8EEENSS_INS5_IJNSA_ILi8EEESG_EEENS5_IJSG_SC_EEEEEEEvNS4_8identityES10_S1A_vS1B_EENS_8epilogue10collective6detail29Sm90TmaWarpSpecializedAdapterINS1E_15DefaultEpilogueISI_SJ_SJ_NS1D_6thread17LinearCombinationISI_Li1EffLNS1I_9ScaleType4KindE0ELNS_15FloatRoundStyleE2ESI_EENS1_15EpilogueDefaultEEEEEvvEEEEvNT_6ParamsE)
        /*0008*/ 	.word	0x000000a8


	//----- nvinfo : EIATTR_FRAME_SIZE
	.align		4
.L_12:
        /*000c*/ 	.byte	0x04, 0x11
        /*000e*/ 	.short	(.L_14 - .L_13)
	.align		4
.L_13:
        /*0010*/ 	.word	index@(_ZN7cutlass13device_kernelINS_4gemm6kernel13GemmUniversalIN4cute5tupleIJiiiiEEENS1_10collective13CollectiveMmaINS1_37MainloopSm90TmaGmmaWarpSpecializedFP8ILi28ENS5_IJNS4_1CILi4EEESB_NSA_ILi1EEEEEENS1_32KernelTmaWarpSpecializedPingpongEEENS5_IJNSA_ILi64EEESG_SG_EEENS_12float_e4m3_tENS5_IJlSC_lEEESI_SJ_NS4_8TiledMMAINS4_8MMA_AtomIJNS4_4SM904GMMA30MMA_64x64x32_F32E4M3E4M3_SS_TNILNSN_7ScaleInE1ELSP_1EEEEEENS4_6LayoutINS5_IJSC_SC_SC_EEENS5_IJNSA_ILi0EEESU_SU_EEEEENS5_IJNS4_10UnderscoreESX_SX_EEEEENS4_23SM90_TMA_LOAD_MULTICASTENS4_14ComposedLayoutINS4_7SwizzleILi2ELi4ELi3EEENS4_18smem_ptr_flag_bitsILi8EEENSS_INS5_IJNSA_ILi8EEESG_EEENS5_IJSG_SC_EEEEEEEvNS4_8identityES10_S1A_vS1B_EENS_8epilogue10collective6detail29Sm90TmaWarpSpecializedAdapterINS1E_15DefaultEpilogueISI_SJ_SJ_NS1D_6thread17LinearCombinationISI_Li1EffLNS1I_9ScaleType4KindE0ELNS_15FloatRoundStyleE2ESI_EENS1_15EpilogueDefaultEEEEEvvEEEEvNT_6ParamsE)
        /*0014*/ 	.word	0x00000000


	//----- nvinfo : EIATTR_MIN_STACK_SIZE
	.align		4
.L_14:
        /*0018*/ 	.byte	0x04, 0x12
        /*001a*/ 	.short	(.L_16 - .L_15)
	.align		4
.L_15:
        /*001c*/ 	.word	index@(_ZN7cutlass13device_kernelINS_4gemm6kernel13GemmUniversalIN4cute5tupleIJiiiiEEENS1_10collective13CollectiveMmaINS1_37MainloopSm90TmaGmmaWarpSpecializedFP8ILi28ENS5_IJNS4_1CILi4EEESB_NSA_ILi1EEEEEENS1_32KernelTmaWarpSpecializedPingpongEEENS5_IJNSA_ILi64EEESG_SG_EEENS_12float_e4m3_tENS5_IJlSC_lEEESI_SJ_NS4_8TiledMMAINS4_8MMA_AtomIJNS4_4SM904GMMA30MMA_64x64x32_F32E4M3E4M3_SS_TNILNSN_7ScaleInE1ELSP_1EEEEEENS4_6LayoutINS5_IJSC_SC_SC_EEENS5_IJNSA_ILi0EEESU_SU_EEEEENS5_IJNS4_10UnderscoreESX_SX_EEEEENS4_23SM90_TMA_LOAD_MULTICASTENS4_14ComposedLayoutINS4_7SwizzleILi2ELi4ELi3EEENS4_18smem_ptr_flag_bitsILi8EEENSS_INS5_IJNSA_ILi8EEESG_EEENS5_IJSG_SC_EEEEEEEvNS4_8identityES10_S1A_vS1B_EENS_8epilogue10collective6detail29Sm90TmaWarpSpecializedAdapterINS1E_15DefaultEpilogueISI_SJ_SJ_NS1D_6thread17LinearCombinationISI_Li1EffLNS1I_9ScaleType4KindE0ELNS_15FloatRoundStyleE2ESI_EENS1_15EpilogueDefaultEEEEEvvEEEEvNT_6ParamsE)
        /*0020*/ 	.word	0x00000000
.L_16:


//--------------------- .nv.compat                --------------------------
	.section	.nv.compat,"",@"SHT_CUDA_COMPAT_INFO"
	.align	4
        /*0000*/ 	.byte	0x02, 0x09, 0x01, 0x00, 0x02, 0x02, 0x04, 0x00, 0x02, 0x05, 0x05, 0x00, 0x03, 0x07, 0x01, 0x01
        /*0010*/ 	.byte	0x02, 0x03, 0x01, 0x00, 0x02, 0x06, 0x01, 0x00, 0x04, 0x0b, 0x08, 0x00, 0x00, 0x00, 0x00, 0x00
        /*0020*/ 	.byte	0x00, 0x00, 0x00, 0x00


//--------------------- .nv.info._ZN7cutlass13device_kernelINS_4gemm6kernel13GemmUniversalIN4cute5tupleIJiiiiEEENS1_10collective13CollectiveMmaINS1_37MainloopSm90TmaGmmaWarpSpecializedFP8ILi28ENS5_IJNS4_1CILi4EEESB_NSA_ILi1EEEEEENS1_32KernelTmaWarpSpecializedPingpongEEENS5_IJNSA_ILi64EEESG_SG_EEENS_12float_e4m3_tENS5_IJlSC_lEEESI_SJ_NS4_8TiledMMAINS4_8MMA_AtomIJNS4_4SM904GMMA30MMA_64x64x32_F32E4M3E4M3_SS_TNILNSN_7ScaleInE1ELSP_1EEEEEENS4_6LayoutINS5_IJSC_SC_SC_EEENS5_IJNSA_ILi0EEESU_SU_EEEEENS5_IJNS4_10UnderscoreESX_SX_EEEEENS4_23SM90_TMA_LOAD_MULTICASTENS4_14ComposedLayoutINS4_7SwizzleILi2ELi4ELi3EEENS4_18smem_ptr_flag_bitsILi8EEENSS_INS5_IJNSA_ILi8EEESG_EEENS5_IJSG_SC_EEEEEEEvNS4_8identityES10_S1A_vS1B_EENS_8epilogue10collective6detail29Sm90TmaWarpSpecializedAdapterINS1E_15DefaultEpilogueISI_SJ_SJ_NS1D_6thread17LinearCombinationISI_Li1EffLNS1I_9ScaleType4KindE0ELNS_15FloatRoundStyleE2ESI_EENS1_15EpilogueDefaultEEEEEvvEEEEvNT_6ParamsE --------------------------
	.section	.nv.info._ZN7cutlass13device_kernelINS_4gemm6kernel13GemmUniversalIN4cute5tupleIJiiiiEEENS1_10collective13CollectiveMmaINS1_37MainloopSm90TmaGmmaWarpSpecializedFP8ILi28ENS5_IJNS4_1CILi4EEESB_NSA_ILi1EEEEEENS1_32KernelTmaWarpSpecializedPingpongEEENS5_IJNSA_ILi64EEESG_SG_EEENS_12float_e4m3_tENS5_IJlSC_lEEESI_SJ_NS4_8TiledMMAINS4_8MMA_AtomIJNS4_4SM904GMMA30MMA_64x64x32_F32E4M3E4M3_SS_TNILNSN_7ScaleInE1ELSP_1EEEEEENS4_6LayoutINS5_IJSC_SC_SC_EEENS5_IJNSA_ILi0EEESU_SU_EEEEENS5_IJNS4_10UnderscoreESX_SX_EEEEENS4_23SM90_TMA_LOAD_MULTICASTENS4_14ComposedLayoutINS4_7SwizzleILi2ELi4ELi3EEENS4_18smem_ptr_flag_bitsILi8EEENSS_INS5_IJNSA_ILi8EEESG_EEENS5_IJSG_SC_EEEEEEEvNS4_8identityES10_S1A_vS1B_EENS_8epilogue10collective6detail29Sm90TmaWarpSpecializedAdapterINS1E_15DefaultEpilogueISI_SJ_SJ_NS1D_6thread17LinearCombinationISI_Li1EffLNS1I_9ScaleType4KindE0ELNS_15FloatRoundStyleE2ESI_EENS1_15EpilogueDefaultEEEEEvvEEEEvNT_6ParamsE,"",@"SHT_CUDA_INFO"
	.sectionflags	@""
	.align	4


	//----- nvinfo : EIATTR_CUDA_API_VERSION
	.align		4
        /*0000*/ 	.byte	0x04, 0x37
        /*0002*/ 	.short	(.L_18 - .L_17)
.L_17:
        /*0004*/ 	.word	0x00000082


	//----- nvinfo : EIATTR_KPARAM_INFO
	.align		4
.L_18:
        /*0008*/ 	.byte	0x04, 0x17
        /*000a*/ 	.short	(.L_20 - .L_19)
.L_19:
        /*000c*/ 	.word	0x00000000
        /*0010*/ 	.short	0x0000
        /*0012*/ 	.short	0x0070
        /*0014*/ 	.byte	0x00, 0xf0, 0x01, 0x10


	//----- nvinfo : EIATTR_SPARSE_MMA_MASK
	.align		4
.L_20:
        /*0018*/ 	.byte	0x03, 0x50
        /*001a*/ 	.short	0x0000


	//----- nvinfo : EIATTR_MAXREG_COUNT
	.align		4
        /*001c*/ 	.byte	0x03, 0x1b
        /*001e*/ 	.short	0x00a8


	//----- nvinfo : EIATTR_NUM_BARRIERS
	.align		4
        /*0020*/ 	.byte	0x02, 0x4c
        /*0022*/ 	.byte	0x01
	.zero		1


	//----- nvinfo : EIATTR_MERCURY_ISA_VERSION
	.align		4
        /*0024*/ 	.byte	0x03, 0x5f
        /*0026*/ 	.short	0x0101


	//----- nvinfo : EIATTR_INT_WARP_WIDE_INSTR_OFFSETS
	.align		4
        /*0028*/ 	.byte	0x04, 0x31
        /*002a*/ 	.short	(.L_22 - .L_21)


	//   ....[0]....
.L_21:
        /*002c*/ 	.word	0x00000830


	//   ....[1]....
        /*0030*/ 	.word	0x00000870


	//   ....[2]....
        /*0034*/ 	.word	0x000008e0


	//   ....[3]....
        /*0038*/ 	.word	0x000008f0


	//   ....[4]....
        /*003c*/ 	.word	0x00000900


	//   ....[5]....
        /*0040*/ 	.word	0x00000910


	//   ....[6]....
        /*0044*/ 	.word	0x00000ab0


	//   ....[7]....
        /*0048*/ 	.word	0x00000b10


	//   ....[8]....
        /*004c*/ 	.word	0x00002ac0


	//----- nvinfo : EIATTR_COOP_GROUP_MASK_REGIDS
	.align		4
.L_22:
        /*0050*/ 	.byte	0x04, 0x29
        /*0052*/ 	.short	(.L_24 - .L_23)


	//   ....[0]....
.L_23:
        /*0054*/ 	.word	0xffffffff


	//   ....[1]....
        /*0058*/ 	.word	0xffffffff


	//   ....[2]....
        /*005c*/ 	.word	0xffffffff


	//   ....[3]....
        /*0060*/ 	.word	0xffffffff


	//   ....[4]....
        /*0064*/ 	.word	0xffffffff


	//   ....[5]....
        /*0068*/ 	.word	0xffffffff


	//   ....[6]....
        /*006c*/ 	.word	0xffffffff


	//----- nvinfo : EIATTR_COOP_GROUP_INSTR_OFFSETS
	.align		4
.L_24:
        /*0070*/ 	.byte	0x04, 0x28
        /*0072*/ 	.short	(.L_26 - .L_25)


	//   ....[0]....
.L_25:
        /*0074*/ 	.word	0x00000060


	//   ....[1]....
        /*0078*/ 	.word	0x00000070


	//   ....[2]....
        /*007c*/ 	.word	0x00000130


	//   ....[3]....
        /*0080*/ 	.word	0x00000600


	//   ....[4]....
        /*0084*/ 	.word	0x00000640


	//   ....[5]....
        /*0088*/ 	.word	0x000006d0


	//   ....[6]....
        /*008c*/ 	.word	0x00000ca0


	//----- nvinfo : EIATTR_REG_RECONFIG
	.align		4
.L_26:
        /*0090*/ 	.byte	0x01, 0x54
	.zero		2


	//----- nvinfo : EIATTR_MBARRIER_INSTR_OFFSETS
	.align		4
        /*0094*/ 	.byte	0x04, 0x39
        /*0096*/ 	.short	(.L_28 - .L_27)


	//   ....[0]....
.L_27:
        /*0098*/ 	.word	0x00000250
        /*009c*/ 	.word	0x000000ff
        /*00a0*/ 	.word	0x00000000
        /*00a4*/ 	.short	0x0100
        /*00a6*/ 	.byte	0x08
	.zero		1


	//   ....[1]....
        /*00a8*/ 	.word	0x00000260
        /*00ac*/ 	.word	0x000000ff
        /*00b0*/ 	.word	0x000000e0
        /*00b4*/ 	.short	0x0100
        /*00b6*/ 	.byte	0x08
	.zero		1


	//   ....[2]....
        /*00b8*/ 	.word	0x00000270
        /*00bc*/ 	.word	0x000000ff
        /*00c0*/ 	.word	0x00000008
        /*00c4*/ 	.short	0x0100
        /*00c6*/ 	.byte	0x08
	.zero		1


	//   ....[3]....
        /*00c8*/ 	.word	0x00000280
        /*00cc*/ 	.word	0x000000ff
        /*00d0*/ 	.word	0x000000e8
        /*00d4*/ 	.short	0x0100
        /*00d6*/ 	.byte	0x08
	.zero		1


	//   ....[4]....
        /*00d8*/ 	.word	0x00000290
        /*00dc*/ 	.word	0x000000ff
        /*00e0*/ 	.word	0x00000010
        /*00e4*/ 	.short	0x0100
        /*00e6*/ 	.byte	0x08
	.zero		1


	//   ....[5]....
        /*00e8*/ 	.word	0x000002a0
        /*00ec*/ 	.word	0x000000ff
        /*00f0*/ 	.word	0x000000f0
        /*00f4*/ 	.short	0x0100
        /*00f6*/ 	.byte	0x08
	.zero		1


	//   ....[6]....
        /*00f8*/ 	.word	0x000002b0
        /*00fc*/ 	.word	0x000000ff
        /*0100*/ 	.word	0x00000018
        /*0104*/ 	.short	0x0100
        /*0106*/ 	.byte	0x08
	.zero		1


	//   ....[7]....
        /*0108*/ 	.word	0x000002c0
        /*010c*/ 	.word	0x000000ff
        /*0110*/ 	.word	0x000000f8
        /*0114*/ 	.short	0x0100
        /*0116*/ 	.byte	0x08
	.zero		1


	//   ....[8]....
        /*0118*/ 	.word	0x000002d0
        /*011c*/ 	.word	0x000000ff
        /*0120*/ 	.word	0x00000020
        /*0124*/ 	.short	0x0100
        /*0126*/ 	.byte	0x08
	.zero		1


	//   ....[9]....
        /*0128*/ 	.word	0x000002e0
        /*012c*/ 	.word	0x000000ff
        /*0130*/ 	.word	0x00000100
        /*0134*/ 	.short	0x0100
        /*0136*/ 	.byte	0x08
	.zero		1


	//   ....[10]....
        /*0138*/ 	.word	0x000002f0
        /*013c*/ 	.word	0x000000ff
        /*0140*/ 	.word	0x00000028
        /*0144*/ 	.short	0x0100
        /*0146*/ 	.byte	0x08
	.zero		1


	//   ....[11]....
        /*0148*/ 	.word	0x00000300
        /*014c*/ 	.word	0x000000ff
        /*0150*/ 	.word	0x00000108
        /*0154*/ 	.short	0x0100
        /*0156*/ 	.byte	0x08
	.zero		1


	//   ....[12]....
        /*0158*/ 	.word	0x00000310
        /*015c*/ 	.word	0x000000ff
        /*0160*/ 	.word	0x00000030
        /*0164*/ 	.short	0x0100
        /*0166*/ 	.byte	0x08
	.zero		1


	//   ....[13]....
        /*0168*/ 	.word	0x00000320
        /*016c*/ 	.word	0x000000ff
        /*0170*/ 	.word	0x00000110
        /*0174*/ 	.short	0x0100
        /*0176*/ 	.byte	0x08
	.zero		1


	//   ....[14]....
        /*0178*/ 	.word	0x00000330
        /*017c*/ 	.word	0x000000ff
        /*0180*/ 	.word	0x00000038
        /*0184*/ 	.short	0x0100
        /*0186*/ 	.byte	0x08
	.zero		1


	//   ....[15]....
        /*0188*/ 	.word	0x00000340
        /*018c*/ 	.word	0x000000ff
        /*0190*/ 	.word	0x00000118
        /*0194*/ 	.short	0x0100
        /*0196*/ 	.byte	0x08
	.zero		1


	//   ....[16]....
        /*0198*/ 	.word	0x00000350
        /*019c*/ 	.word	0x000000ff
        /*01a0*/ 	.word	0x00000040
        /*01a4*/ 	.short	0x0100
        /*01a6*/ 	.byte	0x08
	.zero		1


	//   ....[17]....
        /*01a8*/ 	.word	0x00000360
        /*01ac*/ 	.word	0x000000ff
        /*01b0*/ 	.word	0x00000120
        /*01b4*/ 	.short	0x0100
        /*01b6*/ 	.byte	0x08
	.zero		1


	//   ....[18]....
        /*01b8*/ 	.word	0x00000370
        /*01bc*/ 	.word	0x000000ff
        /*01c0*/ 	.word	0x00000048
        /*01c4*/ 	.short	0x0100
        /*01c6*/ 	.byte	0x08
	.zero		1


	//   ....[19]....
        /*01c8*/ 	.word	0x00000380
        /*01cc*/ 	.word	0x000000ff
        /*01d0*/ 	.word	0x00000128
        /*01d4*/ 	.short	0x0100
        /*01d6*/ 	.byte	0x08
	.zero		1


	//   ....[20]....
        /*01d8*/ 	.word	0x00000390
        /*01dc*/ 	.word	0x000000ff
        /*01e0*/ 	.word	0x00000050
        /*01e4*/ 	.short	0x0100
        /*01e6*/ 	.byte	0x08
	.zero		1


	//   ....[21]....
        /*01e8*/ 	.word	0x000003a0
        /*01ec*/ 	.word	0x000000ff
        /*01f0*/ 	.word	0x00000130
        /*01f4*/ 	.short	0x0100
        /*01f6*/ 	.byte	0x08
	.zero		1


	//   ....[22]....
        /*01f8*/ 	.word	0x000003b0
        /*01fc*/ 	.word	0x000000ff
        /*0200*/ 	.word	0x00000058
        /*0204*/ 	.short	0x0100
        /*0206*/ 	.byte	0x08
	.zero		1


	//   ....[23]....
        /*0208*/ 	.word	0x000003c0
        /*020c*/ 	.word	0x000000ff
        /*0210*/ 	.word	0x00000138
        /*0214*/ 	.short	0x0100
        /*0216*/ 	.byte	0x08
	.zero		1


	//   ....[24]....
        /*0218*/ 	.word	0x000003d0
        /*021c*/ 	.word	0x000000ff
        /*0220*/ 	.word	0x00000060
        /*0224*/ 	.short	0x0100
        /*0226*/ 	.byte	0x08
	.zero		1


	//   ....[25]....
        /*0228*/ 	.word	0x000003e0
        /*022c*/ 	.word	0x000000ff
        /*0230*/ 	.word	0x00000140
        /*0234*/ 	.short	0x0100
        /*0236*/ 	.byte	0x08
	.zero		1


	//   ....[26]....
        /*0238*/ 	.word	0x000003f0
        /*023c*/ 	.word	0x000000ff
        /*0240*/ 	.word	0x00000068
        /*0244*/ 	.short	0x0100
        /*0246*/ 	.byte	0x08
	.zero		1


	//   ....[27]....
        /*0248*/ 	.word	0x00000400
        /*024c*/ 	.word	0x000000ff
        /*0250*/ 	.word	0x00000148
        /*0254*/ 	.short	0x0100
        /*0256*/ 	.byte	0x08
	.zero		1


	//   ....[28]....
        /*0258*/ 	.word	0x00000410
        /*025c*/ 	.word	0x000000ff
        /*0260*/ 	.word	0x00000070
        /*0264*/ 	.short	0x0100
        /*0266*/ 	.byte	0x08
	.zero		1


	//   ....[29]....
        /*0268*/ 	.word	0x00000420
        /*026c*/ 	.word	0x000000ff
        /*0270*/ 	.word	0x00000150
        /*0274*/ 	.short	0x0100
        /*0276*/ 	.byte	0x08
	.zero		1


	//   ....[30]....
        /*0278*/ 	.word	0x00000430
        /*027c*/ 	.word	0x000000ff
        /*0280*/ 	.word	0x00000078
        /*0284*/ 	.short	0x0100
        /*0286*/ 	.byte	0x08
	.zero		1


	//   ....[31]....
        /*0288*/ 	.word	0x00000440
        /*028c*/ 	.word	0x000000ff
        /*0290*/ 	.word	0x00000158
        /*0294*/ 	.short	0x0100
        /*0296*/ 	.byte	0x08
	.zero		1


	//   ....[32]....
        /*0298*/ 	.word	0x00000450
        /*029c*/ 	.word	0x000000ff
        /*02a0*/ 	.word	0x00000080
        /*02a4*/ 	.short	0x0100
        /*02a6*/ 	.byte	0x08
	.zero		1


	//   ....[33]....
        /*02a8*/ 	.word	0x00000460
        /*02ac*/ 	.word	0x000000ff
        /*02b0*/ 	.word	0x00000160
        /*02b4*/ 	.short	0x0100
        /*02b6*/ 	.byte	0x08
	.zero		1


	//   ....[34]....
        /*02b8*/ 	.word	0x00000470
        /*02bc*/ 	.word	0x000000ff
        /*02c0*/ 	.word	0x00000088
        /*02c4*/ 	.short	0x0100
        /*02c6*/ 	.byte	0x08
	.zero		1


	//   ....[35]....
        /*02c8*/ 	.word	0x00000480
        /*02cc*/ 	.word	0x000000ff
        /*02d0*/ 	.word	0x00000168
        /*02d4*/ 	.short	0x0100
        /*02d6*/ 	.byte	0x08
	.zero		1


	//   ....[36]....
        /*02d8*/ 	.word	0x00000490
        /*02dc*/ 	.word	0x000000ff
        /*02e0*/ 	.word	0x00000090
        /*02e4*/ 	.short	0x0100
        /*02e6*/ 	.byte	0x08
	.zero		1


	//   ....[37]....
        /*02e8*/ 	.word	0x000004a0
        /*02ec*/ 	.word	0x000000ff
        /*02f0*/ 	.word	0x00000170
        /*02f4*/ 	.short	0x0100
        /*02f6*/ 	.byte	0x08
	.zero		1


	//   ....[38]....
        /*02f8*/ 	.word	0x000004b0
        /*02fc*/ 	.word	0x000000ff
        /*0300*/ 	.word	0x00000098
        /*0304*/ 	.short	0x0100
        /*0306*/ 	.byte	0x08
	.zero		1


	//   ....[39]....
        /*0308*/ 	.word	0x000004c0
        /*030c*/ 	.word	0x000000ff
        /*0310*/ 	.word	0x00000178
        /*0314*/ 	.short	0x0100
        /*0316*/ 	.byte	0x08
	.zero		1


	//   ....[40]....
        /*0318*/ 	.word	0x000004d0
        /*031c*/ 	.word	0x000000ff
        /*0320*/ 	.word	0x000000a0
        /*0324*/ 	.short	0x0100
        /*0326*/ 	.byte	0x08
	.zero		1


	//   ....[41]....
        /*0328*/ 	.word	0x000004e0
        /*032c*/ 	.word	0x000000ff
        /*0330*/ 	.word	0x00000180
        /*0334*/ 	.short	0x0100
        /*0336*/ 	.byte	0x08
	.zero		1


	//   ....[42]....
        /*0338*/ 	.word	0x000004f0
        /*033c*/ 	.word	0x000000ff
        /*0340*/ 	.word	0x000000a8
        /*0344*/ 	.short	0x0100
        /*0346*/ 	.byte	0x08
	.zero		1


	//   ....[43]....
        /*0348*/ 	.word	0x00000500
        /*034c*/ 	.word	0x000000ff
        /*0350*/ 	.word	0x00000188
        /*0354*/ 	.short	0x0100
        /*0356*/ 	.byte	0x08
	.zero		1


	//   ....[44]....
        /*0358*/ 	.word	0x00000510
        /*035c*/ 	.word	0x000000ff
        /*0360*/ 	.word	0x000000b0
        /*0364*/ 	.short	0x0100
        /*0366*/ 	.byte	0x08
	.zero		1


	//   ....[45]....
        /*0368*/ 	.word	0x00000520
        /*036c*/ 	.word	0x000000ff
        /*0370*/ 	.word	0x00000190
        /*0374*/ 	.short	0x0100
        /*0376*/ 	.byte	0x08
	.zero		1


	//   ....[46]....
        /*0378*/ 	.word	0x00000530
        /*037c*/ 	.word	0x000000ff
        /*0380*/ 	.word	0x000000b8
        /*0384*/ 	.short	0x0100
        /*0386*/ 	.byte	0x08
	.zero		1


	//   ....[47]....
        /*0388*/ 	.word	0x00000540
        /*038c*/ 	.word	0x000000ff
        /*0390*/ 	.word	0x00000198
        /*0394*/ 	.short	0x0100
        /*0396*/ 	.byte	0x08
	.zero		1


	//   ....[48]....
        /*0398*/ 	.word	0x00000550
        /*039c*/ 	.word	0x000000ff
        /*03a0*/ 	.word	0x000000c0
        /*03a4*/ 	.short	0x0100
        /*03a6*/ 	.byte	0x08
	.zero		1


	//   ....[49]....
        /*03a8*/ 	.word	0x00000560
        /*03ac*/ 	.word	0x000000ff
        /*03b0*/ 	.word	0x000001a0
        /*03b4*/ 	.short	0x0100
        /*03b6*/ 	.byte	0x08
	.zero		1


	//   ....[50]....
        /*03b8*/ 	.word	0x00000570
        /*03bc*/ 	.word	0x000000ff
        /*03c0*/ 	.word	0x000000c8
        /*03c4*/ 	.short	0x0100
        /*03c6*/ 	.byte	0x08
	.zero		1


	//   ....[51]....
        /*03c8*/ 	.word	0x00000580
        /*03cc*/ 	.word	0x000000ff
        /*03d0*/ 	.word	0x000001a8
        /*03d4*/ 	.short	0x0100
        /*03d6*/ 	.byte	0x08
	.zero		1


	//   ....[52]....
        /*03d8*/ 	.word	0x00000590
        /*03dc*/ 	.word	0x000000ff
        /*03e0*/ 	.word	0x000000d0
        /*03e4*/ 	.short	0x0100
        /*03e6*/ 	.byte	0x08
	.zero		1


	//   ....[53]....
        /*03e8*/ 	.word	0x000005a0
        /*03ec*/ 	.word	0x000000ff
        /*03f0*/ 	.word	0x000001b0
        /*03f4*/ 	.short	0x0100
        /*03f6*/ 	.byte	0x08
	.zero		1


	//   ....[54]....
        /*03f8*/ 	.word	0x000005b0
        /*03fc*/ 	.word	0x000000ff
        /*0400*/ 	.word	0x000000d8
        /*0404*/ 	.short	0x0100
        /*0406*/ 	.byte	0x08
	.zero		1


	//   ....[55]....
        /*0408*/ 	.word	0x000005c0
        /*040c*/ 	.word	0x000000ff
        /*0410*/ 	.word	0x000001b8
        /*0414*/ 	.short	0x0100
        /*0416*/ 	.byte	0x08
	.zero		1


	//   ....[56]....
        /*0418*/ 	.word	0x00000b00
        /*041c*/ 	.word	0x000000ff
        /*0420*/ 	.word	0x000001f0
        /*0424*/ 	.short	0x0100
        /*0426*/ 	.byte	0x08
	.zero		1


	//   ....[57]....
        /*0428*/ 	.word	0x00000bb0
        /*042c*/ 	.word	0x000000ff
        /*0430*/ 	.word	0x000001f8
        /*0434*/ 	.short	0x0100
        /*0436*/ 	.byte	0x08
	.zero		1


	//   ....[58]....
        /*0438*/ 	.word	0x00000c20
        /*043c*/ 	.word	0x000000ff
        /*0440*/ 	.word	0x000001d0
        /*0444*/ 	.short	0x0100
        /*0446*/ 	.byte	0x09
	.zero		1


	//   ....[59]....
        /*0448*/ 	.word	0x00000c30
        /*044c*/ 	.word	0x000000ff
        /*0450*/ 	.word	0x000001d8
        /*0454*/ 	.short	0x0100
        /*0456*/ 	.byte	0x09
	.zero		1


	//   ....[60]....
        /*0458*/ 	.word	0x00000c40
        /*045c*/ 	.word	0x000000ff
        /*0460*/ 	.word	0x000001e0
        /*0464*/ 	.short	0x0100
        /*0466*/ 	.byte	0x09
	.zero		1


	//   ....[61]....
        /*0468*/ 	.word	0x00000c50
        /*046c*/ 	.word	0x000000ff
        /*0470*/ 	.word	0x000001e8
        /*0474*/ 	.short	0x0100
        /*0476*/ 	.byte	0x09
	.zero		1


	//   ....[62]....
        /*0478*/ 	.word	0x00001a30
        /*047c*/ 	.word	0x000000ff
        /*0480*/ 	.word	0xfffffff8
        /*0484*/ 	.short	0x010a
        /*0486*/ 	.byte	0x0f
	.zero		1


	//   ....[63]....
        /*0488*/ 	.word	0x00001d00
        /*048c*/ 	.word	0x000000ff
        /*0490*/ 	.word	0x00000000
        /*0494*/ 	.short	0x010a
        /*0496*/ 	.byte	0x06
	.zero		1


	//   ....[64]....
        /*0498*/ 	.word	0x00001d40
        /*049c*/ 	.word	0x000000ff
        /*04a0*/ 	.word	0x00000000
        /*04a4*/ 	.short	0x010a
        /*04a6*/ 	.byte	0x06
	.zero		1


	//   ....[65]....
        /*04a8*/ 	.word	0x000022b0
        /*04ac*/ 	.word	0x000000ff
        /*04b0*/ 	.word	0x00000000
        /*04b4*/ 	.short	0x010a
        /*04b6*/ 	.byte	0x09
	.zero		1


	//   ....[66]....
        /*04b8*/ 	.word	0x000022f0
        /*04bc*/ 	.word	0x000000ff
        /*04c0*/ 	.word	0x00000000
        /*04c4*/ 	.short	0x010a
        /*04c6*/ 	.byte	0x09
	.zero		1


	//   ....[67]....
        /*04c8*/ 	.word	0x000026d0
        /*04cc*/ 	.word	0x00000013
        /*04d0*/ 	.word	0x00000000
        /*04d4*/ 	.short	0x0101
        /*04d6*/ 	.byte	0x3f
	.zero		1


	//   ....[68]....
        /*04d8*/ 	.word	0x00002a50
        /*04dc*/ 	.word	0x00000011
        /*04e0*/ 	.word	0x00000000
        /*04e4*/ 	.short	0x0101
        /*04e6*/ 	.byte	0x17
	.zero		1


	//   ....[69]....
        /*04e8*/ 	.word	0x00002b60
        /*04ec*/ 	.word	0x00000011
        /*04f0*/ 	.word	0x00000000
        /*04f4*/ 	.short	0x0101
        /*04f6*/ 	.byte	0x3f
	.zero		1


	//   ....[70]....
        /*04f8*/ 	.word	0x00002c20
        /*04fc*/ 	.word	0x000000ff
        /*0500*/ 	.word	0x00000008
        /*0504*/ 	.short	0x010a
        /*0506*/ 	.byte	0x0f
	.zero		1


	//   ....[71]....
        /*0508*/ 	.word	0x00005480
        /*050c*/ 	.word	0x00000004
        /*0510*/ 	.word	0x00000000
        /*0514*/ 	.short	0x0101
        /*0516*/ 	.byte	0x17
	.zero		1


	//   ....[72]....
        /*0518*/ 	.word	0x00005ec0
        /*051c*/ 	.word	0x00000013
        /*0520*/ 	.word	0x000000e0
        /*0524*/ 	.short	0x010a
        /*0526*/ 	.byte	0x3f
	.zero		1


	//   ....[73]....
        /*0528*/ 	.word	0x000062a0
        /*052c*/ 	.word	0x00000004
        /*0530*/ 	.word	0x000001f8
        /*0534*/ 	.short	0x0101
        /*0536*/ 	.byte	0x3f
	.zero		1


	//   ....[74]....
        /*0538*/ 	.word	0x000069d0
        /*053c*/ 	.word	0x00000005
        /*0540*/ 	.word	0x00000000
        /*0544*/ 	.short	0x010a
        /*0546*/ 	.byte	0x3f
	.zero		1


	//   ....[75]....
        /*0548*/ 	.word	0x00006a50
        /*054c*/ 	.word	0x00000007
        /*0550*/ 	.word	0x00000000
        /*0554*/ 	.short	0x010a
        /*0556*/ 	.byte	0x3f
	.zero		1


	//   ....[76]....
        /*0558*/ 	.word	0x00006ae0
        /*055c*/ 	.word	0x00000006
        /*0560*/ 	.word	0x00000000
        /*0564*/ 	.short	0x010a
        /*0566*/ 	.byte	0x3f
	.zero		1


	//   ....[77]....
        /*0568*/ 	.word	0x00006b70
        /*056c*/ 	.word	0x00000007
        /*0570*/ 	.word	0x00000000
        /*0574*/ 	.short	0x010a
        /*0576*/ 	.byte	0x3f
	.zero		1


	//   ....[78]....
        /*0578*/ 	.word	0x00006c00
        /*057c*/ 	.word	0x00000006
        /*0580*/ 	.word	0x00000000
        /*0584*/ 	.short	0x010a
        /*0586*/ 	.byte	0x3f
	.zero		1


	//   ....[79]....
        /*0588*/ 	.word	0x00006c90
        /*058c*/ 	.word	0x00000007
        /*0590*/ 	.word	0x00000000
        /*0594*/ 	.short	0x010a
        /*0596*/ 	.byte	0x3f
	.zero		1


	//   ....[80]....
        /*0598*/ 	.word	0x00006d20
        /*059c*/ 	.word	0x00000006
        /*05a0*/ 	.word	0x00000000
        /*05a4*/ 	.short	0x010a
        /*05a6*/ 	.byte	0x3f
	.zero		1


	//   ....[81]....
        /*05a8*/ 	.word	0x00006db0
        /*05ac*/ 	.word	0x00000007
        /*05b0*/ 	.word	0x00000000
        /*05b4*/ 	.short	0x010a
        /*05b6*/ 	.byte	0x3f
	.zero		1


	//   ....[82]....
        /*05b8*/ 	.word	0x00006e40
        /*05bc*/ 	.word	0x00000006
        /*05c0*/ 	.word	0x00000000
        /*05c4*/ 	.short	0x010a
        /*05c6*/ 	.byte	0x3f
	.zero		1


	//   ....[83]....
        /*05c8*/ 	.word	0x00006ed0
        /*05cc*/ 	.word	0x00000007
        /*05d0*/ 	.word	0x00000000
        /*05d4*/ 	.short	0x010a
        /*05d6*/ 	.byte	0x3f
	.zero		1


	//   ....[84]....
        /*05d8*/ 	.word	0x00006f60
        /*05dc*/ 	.word	0x00000006
        /*05e0*/ 	.word	0x00000000
        /*05e4*/ 	.short	0x010a
        /*05e6*/ 	.byte	0x3f
	.zero		1


	//   ....[85]....
        /*05e8*/ 	.word	0x00006ff0
        /*05ec*/ 	.word	0x00000007
        /*05f0*/ 	.word	0x00000000
        /*05f4*/ 	.short	0x010a
        /*05f6*/ 	.byte	0x3f
	.zero		1


	//   ....[86]....
        /*05f8*/ 	.word	0x00007080
        /*05fc*/ 	.word	0x00000006
        /*0600*/ 	.word	0x00000000
        /*0604*/ 	.short	0x010a
        /*0606*/ 	.byte	0x3f
	.zero		1


	//   ....[87]....
        /*0608*/ 	.word	0x00007110
        /*060c*/ 	.word	0x00000007
        /*0610*/ 	.word	0x00000000
        /*0614*/ 	.short	0x010a
        /*0616*/ 	.byte	0x3f
	.zero		1


	//   ....[88]....
        /*0618*/ 	.word	0x000071a0
        /*061c*/ 	.word	0x00000006
        /*0620*/ 	.word	0x00000000
        /*0624*/ 	.short	0x010a
        /*0626*/ 	.byte	0x3f
	.zero		1


	//   ....[89]....
        /*0628*/ 	.word	0x00007230
        /*062c*/ 	.word	0x00000007
        /*0630*/ 	.word	0x00000000
        /*0634*/ 	.short	0x010a
        /*0636*/ 	.byte	0x3f
	.zero		1


	//   ....[90]....
        /*0638*/ 	.word	0x000072c0
        /*063c*/ 	.word	0x00000006
        /*0640*/ 	.word	0x00000000
        /*0644*/ 	.short	0x010a
        /*0646*/ 	.byte	0x3f
	.zero		1


	//   ....[91]....
        /*0648*/ 	.word	0x00007350
        /*064c*/ 	.word	0x00000007
        /*0650*/ 	.word	0x00000000
        /*0654*/ 	.short	0x010a
        /*0656*/ 	.byte	0x3f
	.zero		1


	//   ....[92]....
        /*0658*/ 	.word	0x000073e0
        /*065c*/ 	.word	0x00000006
        /*0660*/ 	.word	0x00000000
        /*0664*/ 	.short	0x010a
        /*0666*/ 	.byte	0x3f
	.zero		1


	//   ....[93]....
        /*0668*/ 	.word	0x00007470
        /*066c*/ 	.word	0x00000007
        /*0670*/ 	.word	0x00000000
        /*0674*/ 	.short	0x010a
        /*0676*/ 	.byte	0x3f
	.zero		1


	//   ....[94]....
        /*0678*/ 	.word	0x00007500
        /*067c*/ 	.word	0x00000006
        /*0680*/ 	.word	0x00000000
        /*0684*/ 	.short	0x010a
        /*0686*/ 	.byte	0x3f
	.zero		1


	//   ....[95]....
        /*0688*/ 	.word	0x00007590
        /*068c*/ 	.word	0x00000007
        /*0690*/ 	.word	0x00000000
        /*0694*/ 	.short	0x010a
        /*0696*/ 	.byte	0x3f
	.zero		1


	//   ....[96]....
        /*0698*/ 	.word	0x00007620
        /*069c*/ 	.word	0x00000006
        /*06a0*/ 	.word	0x00000000
        /*06a4*/ 	.short	0x010a
        /*06a6*/ 	.byte	0x3f
	.zero		1


	//   ....[97]....
        /*06a8*/ 	.word	0x000076b0
        /*06ac*/ 	.word	0x00000007
        /*06b0*/ 	.word	0x00000000
        /*06b4*/ 	.short	0x010a
        /*06b6*/ 	.byte	0x3f
	.zero		1


	//   ....[98]....
        /*06b8*/ 	.word	0x00007740
        /*06bc*/ 	.word	0x00000006
        /*06c0*/ 	.word	0x00000000
        /*06c4*/ 	.short	0x010a
        /*06c6*/ 	.byte	0x3f
	.zero		1


	//   ....[99]....
        /*06c8*/ 	.word	0x000077d0
        /*06cc*/ 	.word	0x00000007
        /*06d0*/ 	.word	0x00000000
        /*06d4*/ 	.short	0x010a
        /*06d6*/ 	.byte	0x3f
	.zero		1


	//   ....[100]....
        /*06d8*/ 	.word	0x00007860
        /*06dc*/ 	.word	0x00000006
        /*06e0*/ 	.word	0x00000000
        /*06e4*/ 	.short	0x010a
        /*06e6*/ 	.byte	0x3f
	.zero		1


	//   ....[101]....
        /*06e8*/ 	.word	0x000078f0
        /*06ec*/ 	.word	0x00000003
        /*06f0*/ 	.word	0x00000000
        /*06f4*/ 	.short	0x010a
        /*06f6*/ 	.byte	0x3f
	.zero		1


	//   ....[102]....
        /*06f8*/ 	.word	0x00007960
        /*06fc*/ 	.word	0x00000011
        /*0700*/ 	.word	0xfffffff8
        /*0704*/ 	.short	0x010a
        /*0706*/ 	.byte	0x3f
	.zero		1


	//   ....[103]....
        /*0708*/ 	.word	0x000079c0
        /*070c*/ 	.word	0x00000011
        /*0710*/ 	.word	0x00000000
        /*0714*/ 	.short	0x010a
        /*0716*/ 	.byte	0x3f
	.zero		1


	//   ....[104]....
        /*0718*/ 	.word	0x00007a20
        /*071c*/ 	.word	0x00000013
        /*0720*/ 	.word	0x00000000
        /*0724*/ 	.short	0x010a
        /*0726*/ 	.byte	0x3f
	.zero		1


	//   ....[105]....
        /*0728*/ 	.word	0x00007a80
        /*072c*/ 	.word	0x00000011
        /*0730*/ 	.word	0x00000008
        /*0734*/ 	.short	0x010a
        /*0736*/ 	.byte	0x3f
	.zero		1


	//   ....[106]....
        /*0738*/ 	.word	0x00007b50
        /*073c*/ 	.word	0x00000013
        /*0740*/ 	.word	0x000000e0
        /*0744*/ 	.short	0x010a
        /*0746*/ 	.byte	0x3f
	.zero		1


	//   ....[107]....
        /*0748*/ 	.word	0x00007c30
        /*074c*/ 	.word	0x00000005
        /*0750*/ 	.word	0x00000000
        /*0754*/ 	.short	0x010a
        /*0756*/ 	.byte	0x3f
	.zero		1


	//   ....[108]....
        /*0758*/ 	.word	0x00007c80
        /*075c*/ 	.word	0x00000007
        /*0760*/ 	.word	0x00000000
        /*0764*/ 	.short	0x010a
        /*0766*/ 	.byte	0x3f
	.zero		1


	//   ....[109]....
        /*0768*/ 	.word	0x00007cd0
        /*076c*/ 	.word	0x00000006
        /*0770*/ 	.word	0x00000000
        /*0774*/ 	.short	0x010a
        /*0776*/ 	.byte	0x3f
	.zero		1


	//   ....[110]....
        /*0778*/ 	.word	0x00007d20
        /*077c*/ 	.word	0x00000007
        /*0780*/ 	.word	0x00000000
        /*0784*/ 	.short	0x010a
        /*0786*/ 	.byte	0x3f
	.zero		1


	//   ....[111]....
        /*0788*/ 	.word	0x00007d70
        /*078c*/ 	.word	0x00000006
        /*0790*/ 	.word	0x00000000
        /*0794*/ 	.short	0x010a
        /*0796*/ 	.byte	0x3f
	.zero		1


	//   ....[112]....
        /*0798*/ 	.word	0x00007dc0
        /*079c*/ 	.word	0x00000007
        /*07a0*/ 	.word	0x00000000
        /*07a4*/ 	.short	0x010a
        /*07a6*/ 	.byte	0x3f
	.zero		1


	//   ....[113]....
        /*07a8*/ 	.word	0x00007e10
        /*07ac*/ 	.word	0x00000006
        /*07b0*/ 	.word	0x00000000
        /*07b4*/ 	.short	0x010a
        /*07b6*/ 	.byte	0x3f
	.zero		1


	//   ....[114]....
        /*07b8*/ 	.word	0x00007e60
        /*07bc*/ 	.word	0x00000007
        /*07c0*/ 	.word	0x00000000
        /*07c4*/ 	.short	0x010a
        /*07c6*/ 	.byte	0x3f
	.zero		1


	//   ....[115]....
        /*07c8*/ 	.word	0x00007eb0
        /*07cc*/ 	.word	0x00000006
        /*07d0*/ 	.word	0x00000000
        /*07d4*/ 	.short	0x010a
        /*07d6*/ 	.byte	0x3f
	.zero		1


	//   ....[116]....
        /*07d8*/ 	.word	0x00007f00
        /*07dc*/ 	.word	0x00000007
        /*07e0*/ 	.word	0x00000000
        /*07e4*/ 	.short	0x010a
        /*07e6*/ 	.byte	0x3f
	.zero		1


	//   ....[117]....
        /*07e8*/ 	.word	0x00007f50
        /*07ec*/ 	.word	0x00000006
        /*07f0*/ 	.word	0x00000000
        /*07f4*/ 	.short	0x010a
        /*07f6*/ 	.byte	0x3f
	.zero		1


	//   ....[118]....
        /*07f8*/ 	.word	0x00007fa0
        /*07fc*/ 	.word	0x00000007
        /*0800*/ 	.word	0x00000000
        /*0804*/ 	.short	0x010a
        /*0806*/ 	.byte	0x3f
	.zero		1


	//   ....[119]....
        /*0808*/ 	.word	0x00007ff0
        /*080c*/ 	.word	0x00000006
        /*0810*/ 	.word	0x00000000
        /*0814*/ 	.short	0x010a
        /*0816*/ 	.byte	0x3f
	.zero		1


	//   ....[120]....
        /*0818*/ 	.word	0x00008040
        /*081c*/ 	.word	0x00000007
        /*0820*/ 	.word	0x00000000
        /*0824*/ 	.short	0x010a
        /*0826*/ 	.byte	0x3f
	.zero		1


	//   ....[121]....
        /*0828*/ 	.word	0x00008090
        /*082c*/ 	.word	0x00000006
        /*0830*/ 	.word	0x00000000
        /*0834*/ 	.short	0x010a
        /*0836*/ 	.byte	0x3f
	.zero		1


	//   ....[122]....
        /*0838*/ 	.word	0x000080e0
        /*083c*/ 	.word	0x00000007
        /*0840*/ 	.word	0x00000000
        /*0844*/ 	.short	0x010a
        /*0846*/ 	.byte	0x3f
	.zero		1


	//   ....[123]....
        /*0848*/ 	.word	0x00008130
        /*084c*/ 	.word	0x00000006
        /*0850*/ 	.word	0x00000000
        /*0854*/ 	.short	0x010a
        /*0856*/ 	.byte	0x3f
	.zero		1


	//   ....[124]....
        /*0858*/ 	.word	0x00008180
        /*085c*/ 	.word	0x00000007
        /*0860*/ 	.word	0x00000000
        /*0864*/ 	.short	0x010a
        /*0866*/ 	.byte	0x3f
	.zero		1


	//   ....[125]....
        /*0868*/ 	.word	0x000081d0
        /*086c*/ 	.word	0x00000006
        /*0870*/ 	.word	0x00000000
        /*0874*/ 	.short	0x010a
        /*0876*/ 	.byte	0x3f
	.zero		1


	//   ....[126]....
        /*0878*/ 	.word	0x00008220
        /*087c*/ 	.word	0x00000007
        /*0880*/ 	.word	0x00000000
        /*0884*/ 	.short	0x010a
        /*0886*/ 	.byte	0x3f
	.zero		1


	//   ....[127]....
        /*0888*/ 	.word	0x00008270
        /*088c*/ 	.word	0x00000006
        /*0890*/ 	.word	0x00000000
        /*0894*/ 	.short	0x010a
        /*0896*/ 	.byte	0x3f
	.zero		1


	//   ....[128]....
        /*0898*/ 	.word	0x000082c0
        /*089c*/ 	.word	0x00000007
        /*08a0*/ 	.word	0x00000000
        /*08a4*/ 	.short	0x010a
        /*08a6*/ 	.byte	0x3f
	.zero		1


	//   ....[129]....
        /*08a8*/ 	.word	0x00008310
        /*08ac*/ 	.word	0x00000006
        /*08b0*/ 	.word	0x00000000
        /*08b4*/ 	.short	0x010a
        /*08b6*/ 	.byte	0x3f
	.zero		1


	//   ....[130]....
        /*08b8*/ 	.word	0x00008360
        /*08bc*/ 	.word	0x00000007
        /*08c0*/ 	.word	0x00000000
        /*08c4*/ 	.short	0x010a
        /*08c6*/ 	.byte	0x3f
	.zero		1


	//   ....[131]....
        /*08c8*/ 	.word	0x000083b0
        /*08cc*/ 	.word	0x00000006
        /*08d0*/ 	.word	0x00000000
        /*08d4*/ 	.short	0x010a
        /*08d6*/ 	.byte	0x3f
	.zero		1


	//   ....[132]....
        /*08d8*/ 	.word	0x00008400
        /*08dc*/ 	.word	0x00000007
        /*08e0*/ 	.word	0x00000000
        /*08e4*/ 	.short	0x010a
        /*08e6*/ 	.byte	0x3f
	.zero		1


	//   ....[133]....
        /*08e8*/ 	.word	0x00008450
        /*08ec*/ 	.word	0x00000006
        /*08f0*/ 	.word	0x00000000
        /*08f4*/ 	.short	0x010a
        /*08f6*/ 	.byte	0x3f
	.zero		1


	//----- nvinfo : EIATTR_NUM_MBARRIERS
	.align		4
.L_28:
        /*08f8*/ 	.byte	0x03, 0x38
        /*08fa*/ 	.short	0x003e


	//----- nvinfo : EIATTR_EXIT_INSTR_OFFSETS
	.align		4
        /*08fc*/ 	.byte	0x04, 0x1c
        /*08fe*/ 	.short	(.L_30 - .L_29)


	//   ....[0]....
.L_29:
        /*0900*/ 	.word	0x000016f0


	//   ....[1]....
        /*0904*/ 	.word	0x00001750


	//   ....[2]....
        /*0908*/ 	.word	0x00005a90


	//   ....[3]....
        /*090c*/ 	.word	0x00005ac0


	//   ....[4]....
        /*0910*/ 	.word	0x00007940


	//----- nvinfo : EIATTR_MAX_THREADS
	.align		4
.L_30:
        /*0914*/ 	.byte	0x04, 0x05
        /*0916*/ 	.short	(.L_32 - .L_31)
.L_31:
        /*0918*/ 	.word	0x00000180
        /*091c*/ 	.word	0x00000001
        /*0920*/ 	.word	0x00000001


	//----- nvinfo : EIATTR_CRS_STACK_SIZE
	.align		4
.L_32:
        /*0924*/ 	.byte	0x04, 0x1e
        /*0926*/ 	.short	(.L_34 - .L_33)
.L_33:
        /*0928*/ 	.word	0x00000000


	//----- nvinfo : EIATTR_CBANK_PARAM_SIZE
	.align		4
.L_34:
        /*092c*/ 	.byte	0x03, 0x19
        /*092e*/ 	.short	0x0470


	//----- nvinfo : EIATTR_PARAM_CBANK
	.align		4
        /*0930*/ 	.byte	0x04, 0x0a
        /*0932*/ 	.short	(.L_36 - .L_35)
	.align		4
.L_35:
        /*0934*/ 	.word	index@(.nv.constant0._ZN7cutlass13device_kernelINS_4gemm6kernel13GemmUniversalIN4cute5tupleIJiiiiEEENS1_10collective13CollectiveMmaINS1_37MainloopSm90TmaGmmaWarpSpecializedFP8ILi28ENS5_IJNS4_1CILi4EEESB_NSA_ILi1EEEEEENS1_32KernelTmaWarpSpecializedPingpongEEENS5_IJNSA_ILi64EEESG_SG_EEENS_12float_e4m3_tENS5_IJlSC_lEEESI_SJ_NS4_8TiledMMAINS4_8MMA_AtomIJNS4_4SM904GMMA30MMA_64x64x32_F32E4M3E4M3_SS_TNILNSN_7ScaleInE1ELSP_1EEEEEENS4_6LayoutINS5_IJSC_SC_SC_EEENS5_IJNSA_ILi0EEESU_SU_EEEEENS5_IJNS4_10UnderscoreESX_SX_EEEEENS4_23SM90_TMA_LOAD_MULTICASTENS4_14ComposedLayoutINS4_7SwizzleILi2ELi4ELi3EEENS4_18smem_ptr_flag_bitsILi8EEENSS_INS5_IJNSA_ILi8EEESG_EEENS5_IJSG_SC_EEEEEEEvNS4_8identityES10_S1A_vS1B_EENS_8epilogue10collective6detail29Sm90TmaWarpSpecializedAdapterINS1E_15DefaultEpilogueISI_SJ_SJ_NS1D_6thread17LinearCombinationISI_Li1EffLNS1I_9ScaleType4KindE0ELNS_15FloatRoundStyleE2ESI_EENS1_15EpilogueDefaultEEEEEvvEEEEvNT_6ParamsE)
        /*0938*/ 	.short	0x0210
        /*093a*/ 	.short	0x0470


	//----- nvinfo : EIATTR_SW_WAR
	.align		4
.L_36:
        /*093c*/ 	.byte	0x04, 0x36
        /*093e*/ 	.short	(.L_38 - .L_37)
.L_37:
        /*0940*/ 	.word	0x00000008
.L_38:


//--------------------- .nv.callgraph             --------------------------
	.section	.nv.callgraph,"",@"SHT_CUDA_CALLGRAPH"
	.align	4
	.sectionentsize	8
	.align		4
        /*0000*/ 	.word	0x00000000
	.align		4
        /*0004*/ 	.word	0xffffffff
	.align		4
        /*0008*/ 	.word	0x00000000
	.align		4
        /*000c*/ 	.word	0xfffffffe
	.align		4
        /*0010*/ 	.word	0x00000000
	.align		4
        /*0014*/ 	.word	0xfffffffd
	.align		4
        /*0018*/ 	.word	0x00000000
	.align		4
        /*001c*/ 	.word	0xfffffffc


//--------------------- .nv.constant4             --------------------------
	.section	.nv.constant4,"a",@progbits
	.align	8
	.align		8
.nv.constant4:
        /*0000*/ 	.dword	_ZN40_INTERNAL_0ff256cd_4_k_cu_b93361d6_216074cuda3std3__45__cpo5beginE
	.align		8
        /*0008*/ 	.dword	_ZN40_INTERNAL_0ff256cd_4_k_cu_b93361d6_216074cuda3std3__45__cpo3endE
	.align		8
        /*0010*/ 	.dword	_ZN40_INTERNAL_0ff256cd_4_k_cu_b93361d6_216074cuda3std3__45__cpo6cbeginE
	.align		8
        /*0018*/ 	.dword	_ZN40_INTERNAL_0ff256cd_4_k_cu_b93361d6_216074cuda3std3__45__cpo4cendE
	.align		8
        /*0020*/ 	.dword	_ZN40_INTERNAL_0ff256cd_4_k_cu_b93361d6_216074cuda3std3__442_GLOBAL__N__0ff256cd_4_k_cu_b93361d6_216076ignoreE
	.align		8
        /*0028*/ 	.dword	_ZN40_INTERNAL_0ff256cd_4_k_cu_b93361d6_216074cuda3std3__419piecewise_constructE
	.align		8
        /*0030*/ 	.dword	_ZN40_INTERNAL_0ff256cd_4_k_cu_b93361d6_216074cuda3std3__48in_placeE
	.align		8
        /*0038*/ 	.dword	_ZN40_INTERNAL_0ff256cd_4_k_cu_b93361d6_216074cuda3std6ranges3__45__cpo4swapE
	.align		8
        /*0040*/ 	.dword	_ZN40_INTERNAL_0ff256cd_4_k_cu_b93361d6_216074cuda3std6ranges3__45__cpo9iter_moveE
	.align		8
        /*0048*/ 	.dword	_ZN40_INTERNAL_0ff256cd_4_k_cu_b93361d6_216074cute7productE
	.align		8
        /*0050*/ 	.dword	_ZN40_INTERNAL_0ff256cd_4_k_cu_b93361d6_216074cute1_E


//--------------------- .text._ZN7cutlass13device_kernelINS_4gemm6kernel13GemmUniversalIN4cute5tupleIJiiiiEEENS1_10collective13CollectiveMmaINS1_37MainloopSm90TmaGmmaWarpSpecializedFP8ILi28ENS5_IJNS4_1CILi4EEESB_NSA_ILi1EEEEEENS1_32KernelTmaWarpSpecializedPingpongEEENS5_IJNSA_ILi64EEESG_SG_EEENS_12float_e4m3_tENS5_IJlSC_lEEESI_SJ_NS4_8TiledMMAINS4_8MMA_AtomIJNS4_4SM904GMMA30MMA_64x64x32_F32E4M3E4M3_SS_TNILNSN_7ScaleInE1ELSP_1EEEEEENS4_6LayoutINS5_IJSC_SC_SC_EEENS5_IJNSA_ILi0EEESU_SU_EEEEENS5_IJNS4_10UnderscoreESX_SX_EEEEENS4_23SM90_TMA_LOAD_MULTICASTENS4_14ComposedLayoutINS4_7SwizzleILi2ELi4ELi3EEENS4_18smem_ptr_flag_bitsILi8EEENSS_INS5_IJNSA_ILi8EEESG_EEENS5_IJSG_SC_EEEEEEEvNS4_8identityES10_S1A_vS1B_EENS_8epilogue10collective6detail29Sm90TmaWarpSpecializedAdapterINS1E_15DefaultEpilogueISI_SJ_SJ_NS1D_6thread17LinearCombinationISI_Li1EffLNS1I_9ScaleType4KindE0ELNS_15FloatRoundStyleE2ESI_EENS1_15EpilogueDefaultEEEEEvvEEEEvNT_6ParamsE --------------------------
	.section	.text._ZN7cutlass13device_kernelINS_4gemm6kernel13GemmUniversalIN4cute5tupleIJiiiiEEENS1_10collective13CollectiveMmaINS1_37MainloopSm90TmaGmmaWarpSpecializedFP8ILi28ENS5_IJNS4_1CILi4EEESB_NSA_ILi1EEEEEENS1_32KernelTmaWarpSpecializedPingpongEEENS5_IJNSA_ILi64EEESG_SG_EEENS_12float_e4m3_tENS5_IJlSC_lEEESI_SJ_NS4_8TiledMMAINS4_8MMA_AtomIJNS4_4SM904GMMA30MMA_64x64x32_F32E4M3E4M3_SS_TNILNSN_7ScaleInE1ELSP_1EEEEEENS4_6LayoutINS5_IJSC_SC_SC_EEENS5_IJNSA_ILi0EEESU_SU_EEEEENS5_IJNS4_10UnderscoreESX_SX_EEEEENS4_23SM90_TMA_LOAD_MULTICASTENS4_14ComposedLayoutINS4_7SwizzleILi2ELi4ELi3EEENS4_18smem_ptr_flag_bitsILi8EEENSS_INS5_IJNSA_ILi8EEESG_EEENS5_IJSG_SC_EEEEEEEvNS4_8identityES10_S1A_vS1B_EENS_8epilogue10collective6detail29Sm90TmaWarpSpecializedAdapterINS1E_15DefaultEpilogueISI_SJ_SJ_NS1D_6thread17LinearCombinationISI_Li1EffLNS1I_9ScaleType4KindE0ELNS_15FloatRoundStyleE2ESI_EENS1_15EpilogueDefaultEEEEEvvEEEEvNT_6ParamsE,"ax",@progbits
	.align	128
.text._ZN7cutlass13device_kernelINS_4gemm6kernel13GemmUniversalIN4cute5tupleIJiiiiEEENS1_10collective13CollectiveMmaINS1_37MainloopSm90TmaGmmaWarpSpecializedFP8ILi28ENS5_IJNS4_1CILi4EEESB_NSA_ILi1EEEEEENS1_32KernelTmaWarpSpecializedPingpongEEENS5_IJNSA_ILi64EEESG_SG_EEENS_12float_e4m3_tENS5_IJlSC_lEEESI_SJ_NS4_8TiledMMAINS4_8MMA_AtomIJNS4_4SM904GMMA30MMA_64x64x32_F32E4M3E4M3_SS_TNILNSN_7ScaleInE1ELSP_1EEEEEENS4_6LayoutINS5_IJSC_SC_SC_EEENS5_IJNSA_ILi0EEESU_SU_EEEEENS5_IJNS4_10UnderscoreESX_SX_EEEEENS4_23SM90_TMA_LOAD_MULTICASTENS4_14ComposedLayoutINS4_7SwizzleILi2ELi4ELi3EEENS4_18smem_ptr_flag_bitsILi8EEENSS_INS5_IJNSA_ILi8EEESG_EEENS5_IJSG_SC_EEEEEEEvNS4_8identityES10_S1A_vS1B_EENS_8epilogue10collective6detail29Sm90TmaWarpSpecializedAdapterINS1E_15DefaultEpilogueISI_SJ_SJ_NS1D_6thread17LinearCombinationISI_Li1EffLNS1I_9ScaleType4KindE0ELNS_15FloatRoundStyleE2ESI_EENS1_15EpilogueDefaultEEEEEvvEEEEvNT_6ParamsE:
        .type           _ZN7cutlass13device_kernelINS_4gemm6kernel13GemmUniversalIN4cute5tupleIJiiiiEEENS1_10collective13CollectiveMmaINS1_37MainloopSm90TmaGmmaWarpSpecializedFP8ILi28ENS5_IJNS4_1CILi4EEESB_NSA_ILi1EEEEEENS1_32KernelTmaWarpSpecializedPingpongEEENS5_IJNSA_ILi64EEESG_SG_EEENS_12float_e4m3_tENS5_IJlSC_lEEESI_SJ_NS4_8TiledMMAINS4_8MMA_AtomIJNS4_4SM904GMMA30MMA_64x64x32_F32E4M3E4M3_SS_TNILNSN_7ScaleInE1ELSP_1EEEEEENS4_6LayoutINS5_IJSC_SC_SC_EEENS5_IJNSA_ILi0EEESU_SU_EEEEENS5_IJNS4_10UnderscoreESX_SX_EEEEENS4_23SM90_TMA_LOAD_MULTICASTENS4_14ComposedLayoutINS4_7SwizzleILi2ELi4ELi3EEENS4_18smem_ptr_flag_bitsILi8EEENSS_INS5_IJNSA_ILi8EEESG_EEENS5_IJSG_SC_EEEEEEEvNS4_8identityES10_S1A_vS1B_EENS_8epilogue10collective6detail29Sm90TmaWarpSpecializedAdapterINS1E_15DefaultEpilogueISI_SJ_SJ_NS1D_6thread17LinearCombinationISI_Li1EffLNS1I_9ScaleType4KindE0ELNS_15FloatRoundStyleE2ESI_EENS1_15EpilogueDefaultEEEEEvvEEEEvNT_6ParamsE,@function
        .size           _ZN7cutlass13device_kernelINS_4gemm6kernel13GemmUniversalIN4cute5tupleIJiiiiEEENS1_10collective13CollectiveMmaINS1_37MainloopSm90TmaGmmaWarpSpecializedFP8ILi28ENS5_IJNS4_1CILi4EEESB_NSA_ILi1EEEEEENS1_32KernelTmaWarpSpecializedPingpongEEENS5_IJNSA_ILi64EEESG_SG_EEENS_12float_e4m3_tENS5_IJlSC_lEEESI_SJ_NS4_8TiledMMAINS4_8MMA_AtomIJNS4_4SM904GMMA30MMA_64x64x32_F32E4M3E4M3_SS_TNILNSN_7ScaleInE1ELSP_1EEEEEENS4_6LayoutINS5_IJSC_SC_SC_EEENS5_IJNSA_ILi0EEESU_SU_EEEEENS5_IJNS4_10UnderscoreESX_SX_EEEEENS4_23SM90_TMA_LOAD_MULTICASTENS4_14ComposedLayoutINS4_7SwizzleILi2ELi4ELi3EEENS4_18smem_ptr_flag_bitsILi8EEENSS_INS5_IJNSA_ILi8EEESG_EEENS5_IJSG_SC_EEEEEEEvNS4_8identityES10_S1A_vS1B_EENS_8epilogue10collective6detail29Sm90TmaWarpSpecializedAdapterINS1E_15DefaultEpilogueISI_SJ_SJ_NS1D_6thread17LinearCombinationISI_Li1EffLNS1I_9ScaleType4KindE0ELNS_15FloatRoundStyleE2ESI_EENS1_15EpilogueDefaultEEEEEvvEEEEvNT_6ParamsE,(.L_x_193 - _ZN7cutlass13device_kernelINS_4gemm6kernel13GemmUniversalIN4cute5tupleIJiiiiEEENS1_10collective13CollectiveMmaINS1_37MainloopSm90TmaGmmaWarpSpecializedFP8ILi28ENS5_IJNS4_1CILi4EEESB_NSA_ILi1EEEEEENS1_32KernelTmaWarpSpecializedPingpongEEENS5_IJNSA_ILi64EEESG_SG_EEENS_12float_e4m3_tENS5_IJlSC_lEEESI_SJ_NS4_8TiledMMAINS4_8MMA_AtomIJNS4_4SM904GMMA30MMA_64x64x32_F32E4M3E4M3_SS_TNILNSN_7ScaleInE1ELSP_1EEEEEENS4_6LayoutINS5_IJSC_SC_SC_EEENS5_IJNSA_ILi0EEESU_SU_EEEEENS5_IJNS4_10UnderscoreESX_SX_EEEEENS4_23SM90_TMA_LOAD_MULTICASTENS4_14ComposedLayoutINS4_7SwizzleILi2ELi4ELi3EEENS4_18smem_ptr_flag_bitsILi8EEENSS_INS5_IJNSA_ILi8EEESG_EEENS5_IJSG_SC_EEEEEEEvNS4_8identityES10_S1A_vS1B_EENS_8epilogue10collective6detail29Sm90TmaWarpSpecializedAdapterINS1E_15DefaultEpilogueISI_SJ_SJ_NS1D_6thread17LinearCombinationISI_Li1EffLNS1I_9ScaleType4KindE0ELNS_15FloatRoundStyleE2ESI_EENS1_15EpilogueDefaultEEEEEvvEEEEvNT_6ParamsE)
        .other          _ZN7cutlass13device_kernelINS_4gemm6kernel13GemmUniversalIN4cute5tupleIJiiiiEEENS1_10collective13CollectiveMmaINS1_37MainloopSm90TmaGmmaWarpSpecializedFP8ILi28ENS5_IJNS4_1CILi4EEESB_NSA_ILi1EEEEEENS1_32KernelTmaWarpSpecializedPingpongEEENS5_IJNSA_ILi64EEESG_SG_EEENS_12float_e4m3_tENS5_IJlSC_lEEESI_SJ_NS4_8TiledMMAINS4_8MMA_AtomIJNS4_4SM904GMMA30MMA_64x64x32_F32E4M3E4M3_SS_TNILNSN_7ScaleInE1ELSP_1EEEEEENS4_6LayoutINS5_IJSC_SC_SC_EEENS5_IJNSA_ILi0EEESU_SU_EEEEENS5_IJNS4_10UnderscoreESX_SX_EEEEENS4_23SM90_TMA_LOAD_MULTICASTENS4_14ComposedLayoutINS4_7SwizzleILi2ELi4ELi3EEENS4_18smem_ptr_flag_bitsILi8EEENSS_INS5_IJNSA_ILi8EEESG_EEENS5_IJSG_SC_EEEEEEEvNS4_8identityES10_S1A_vS1B_EENS_8epilogue10collective6detail29Sm90TmaWarpSpecializedAdapterINS1E_15DefaultEpilogueISI_SJ_SJ_NS1D_6thread17LinearCombinationISI_Li1EffLNS1I_9ScaleType4KindE0ELNS_15FloatRoundStyleE2ESI_EENS1_15EpilogueDefaultEEEEEvvEEEEvNT_6ParamsE,@"STO_CUDA_ENTRY STV_DEFAULT"
_ZN7cutlass13device_kernelINS_4gemm6kernel13GemmUniversalIN4cute5tupleIJiiiiEEENS1_10collective13CollectiveMmaINS1_37MainloopSm90TmaGmmaWarpSpecializedFP8ILi28ENS5_IJNS4_1CILi4EEESB_NSA_ILi1EEEEEENS1_32KernelTmaWarpSpecializedPingpongEEENS5_IJNSA_ILi64EEESG_SG_EEENS_12float_e4m3_tENS5_IJlSC_lEEESI_SJ_NS4_8TiledMMAINS4_8MMA_AtomIJNS4_4SM904GMMA30MMA_64x64x32_F32E4M3E4M3_SS_TNILNSN_7ScaleInE1ELSP_1EEEEEENS4_6LayoutINS5_IJSC_SC_SC_EEENS5_IJNSA_ILi0EEESU_SU_EEEEENS5_IJNS4_10UnderscoreESX_SX_EEEEENS4_23SM90_TMA_LOAD_MULTICASTENS4_14ComposedLayoutINS4_7SwizzleILi2ELi4ELi3EEENS4_18smem_ptr_flag_bitsILi8EEENSS_INS5_IJNSA_ILi8EEESG_EEENS5_IJSG_SC_EEEEEEEvNS4_8identityES10_S1A_vS1B_EENS_8epilogue10collective6detail29Sm90TmaWarpSpecializedAdapterINS1E_15DefaultEpilogueISI_SJ_SJ_NS1D_6thread17LinearCombinationISI_Li1EffLNS1I_9ScaleType4KindE0ELNS_15FloatRoundStyleE2ESI_EENS1_15EpilogueDefaultEEEEEvvEEEEvNT_6ParamsE:
[----:B------:R-:W-:Y:S01]  /*0000*/  LDC R1, c[0x0][0x28] ;  /* 0x00000a00ff017b82 */ /* 0x000fe20000000800 */
[----:B------:R-:W0:Y:S01]  /*0010*/  S2R R11, SR_TID.X ;  /* 0x00000000000b7919 */ /* 0x000e220000002100 */
[----:B------:R-:W-:Y:S01]  /*0020*/  ELECT P0, URZ, PT ;  /* 0x00000000003f782f */ /* 0x000fe20003800000 */
[----:B------:R-:W-:Y:S01]  /*0030*/  BSSY B0, `(.L_x_0) ;  /* 0x000000f000007945 */ /* 0x000fe20003800000 */
[--C-:B0-----:R-:W-:Y:S02]  /*0040*/  SHF.R.U32.HI R0, RZ, 0x5, R11.reuse ;  /* 0x00000005ff007819 */ /* 0x101fe4000001160b */
[----:B------:R-:W-:-:S03]  /*0050*/  SHF.R.U32.HI R3, RZ, 0x7, R11 ;  /* 0x00000007ff037819 */ /* 0x000fc6000001160b */
[----:B------:R-:W0:Y:S04]  /*0060*/  SHFL.IDX PT, R2, R0, RZ, 0x1f ;  /* 0x00001fff00027589 */ /* 0x000e2800000e0000 */
[----:B------:R1:W2:Y:S01]  /*0070*/  SHFL.IDX PT, R5, R3, RZ, 0x1f ;  /* 0x00001fff03057589 */ /* 0x0002a200000e0000 */
[----:B0-----:R-:W-:-:S13]  /*0080*/  ISETP.NE.OR P0, PT, R2, RZ, !P0 ;  /* 0x000000ff0200720c */ /* 0x001fda0004705670 */
[----:B-12---:R-:W-:Y:S05]  /*0090*/  @P0 BRA `(.L_x_1) ;  /* 0x0000000000200947 */ /* 0x006fea0003800000 */
[----:B------:R-:W-:Y:S02]  /*00a0*/  ULDC.64 UR4, c[0x0][0x198] ;  /* 0x0000660000047ab9 */ /* 0x000fe40000000a00 */
[----:B------:R-:W-:Y:S02]  /*00b0*/  UIADD3 UR6, UP0, UR4, 0xf0, URZ ;  /* 0x000000f004067890 */ /* 0x000fe4000ff1e03f */
[----:B------:R-:W-:Y:S02]  /*00c0*/  UIADD3 UR4, UP1, UR4, 0x1f0, URZ ;  /* 0x000001f004047890 */ /* 0x000fe4000ff3e03f */
[----:B------:R-:W-:Y:S02]  /*00d0*/  UIADD3.X UR7, URZ, UR5, URZ, UP0, !UPT ;  /* 0x000000053f077290 */ /* 0x000fe400087fe43f */
[----:B------:R-:W-:-:S07]  /*00e0*/  UIADD3.X UR5, URZ, UR5, URZ, UP1, !UPT ;  /* 0x000000053f057290 */ /* 0x000fce0008ffe43f */
[----:B------:R0:W-:Y:S02]  /*00f0*/  UTMACCTL.PF [UR6] ;  /* 0x00000000060079b9 */ /* 0x0001e40008040000 */
[----:B------:R0:W-:Y:S02]  /*0100*/  UTMACCTL.PF [UR4] ;  /* 0x00000000040079b9 */ /* 0x0001e40008040000 */
[----:B0-----:R-:W-:Y:S01]  /*0110*/  NOP ;  /* 0x0000000000007918 */ /* 0x001fe20000000000 */
.L_x_1:
[----:B------:R-:W-:Y:S05]  /*0120*/  BSYNC B0 ;  /* 0x0000000000007941 */ /* 0x000fea0003800000 */
.L_x_0:
[----:B------:R-:W0:Y:S02]  /*0130*/  SHFL.IDX PT, R6, R0, RZ, 0x1f ;  /* 0x00001fff00067589 */ /* 0x000e2400000e0000 */
[----:B0-----:R-:W-:-:S13]  /*0140*/  ISETP.NE.AND P0, PT, R6, RZ, PT ;  /* 0x000000ff0600720c */ /* 0x001fda0003f05270 */
[----:B------:R-:W-:Y:S05]  /*0150*/  @P0 BRA `(.L_x_2) ;  /* 0x0000000400240947 */ /* 0x000fea0003800000 */
[----:B------:R-:W-:Y:S01]  /*0160*/  ELECT P0, URZ, PT ;  /* 0x00000000003f782f */ /* 0x000fe20003800000 */
[----:B------:R-:W-:-:S12]  /*0170*/  BSSY B0, `(.L_x_2) ;  /* 0x0000047000007945 */ /* 0x000fd80003800000 */
[----:B------:R-:W-:Y:S05]  /*0180*/  @!P0 BRA `(.L_x_3) ;  /* 0x0000000400148947 */ /* 0x000fea0003800000 */
[----:B------:R-:W0:Y:S01]  /*0190*/  S2UR UR8, SR_CgaCtaId ;  /* 0x00000000000879c3 */ /* 0x000e220000008800 */
[----:B------:R-:W-:Y:S01]  /*01a0*/  UMOV UR4, 0x400 ;  /* 0x0000040000047882 */ /* 0x000fe20000000000 */
[----:B------:R-:W-:Y:S01]  /*01b0*/  UMOV UR5, 0x1 ;  /* 0x0000000100057882 */ /* 0x000fe20000000000 */
[----:B------:R-:W-:Y:S02]  /*01c0*/  UMOV UR6, 0x7 ;  /* 0x0000000700067882 */ /* 0x000fe40000000000 */
[----:B------:R-:W-:-:S04]  /*01d0*/  UIADD3 UR6, -UR6, 0x100000, URZ ;  /* 0x0010000006067890 */ /* 0x000fc8000fffe13f */
[----:B------:R-:W-:Y:S02]  /*01e0*/  USHF.L.U32 UR7, UR6, 0xb, URZ ;  /* 0x0000000b06077899 */ /* 0x000fe4000800063f */
[----:B------:R-:W-:Y:S02]  /*01f0*/  USHF.L.U32 UR6, UR6, 0x1, URZ ;  /* 0x0000000106067899 */ /* 0x000fe4000800063f */
[----:B0-----:R-:W-:Y:S02]  /*0200*/  ULEA UR8, UR8, UR4, 0x18 ;  /* 0x0000000408087291 */ /* 0x001fe4000f8ec03f */
[----:B------:R-:W-:-:S04]  /*0210*/  UIADD3 UR4, -UR5, 0x100000, URZ ;  /* 0x0010000005047890 */ /* 0x000fc8000fffe13f */
[----:B------:R-:W-:Y:S02]  /*0220*/  USHF.L.U32 UR5, UR4, 0xb, URZ ;  /* 0x0000000b04057899 */ /* 0x000fe4000800063f */
[----:B------:R-:W-:Y:S01]  /*0230*/  USHF.L.U32 UR4, UR4, 0x1, URZ ;  /* 0x0000000104047899 */ /* 0x000fe2000800063f */
[----:B------:R-:W0:Y:S11]  /*0240*/  FENCE.VIEW.ASYNC.S ;  /* 0x00000000000073c6 */ /* 0x000e360000000000 */
[----:B0-----:R0:W1:Y:S01]  /*0250*/  SYNCS.EXCH.64 URZ, [UR8], UR4 ;  /* 0x00000004083f75b2 */ /* 0x0010620008000100 */
[----:B------:R0:W2:Y:S01]  /*0260*/  SYNCS.EXCH.64 URZ, [UR8+0xe0], UR6 ;  /* 0x0000e006083f75b2 */ /* 0x0000a20008000100 */
[----:B------:R0:W3:Y:S01]  /*0270*/  SYNCS.EXCH.64 URZ, [UR8+0x8], UR4 ;  /* 0x00000804083f75b2 */ /* 0x0000e20008000100 */
[----:B------:R0:W4:Y:S01]  /*0280*/  SYNCS.EXCH.64 URZ, [UR8+0xe8], UR6 ;  /* 0x0000e806083f75b2 */ /* 0x0001220008000100 */
[----:B------:R0:W0:Y:S01]  /*0290*/  SYNCS.EXCH.64 URZ, [UR8+0x10], UR4 ;  /* 0x00001004083f75b2 */ /* 0x0000220008000100 */
        /* <DEDUP_REMOVED lines=51> */
[----:B-1234-:R-:W-:Y:S01]  /*05d0*/  NOP ;  /* 0x0000000000007918 */ /* 0x01efe20000000000 */
.L_x_3:
[----:B0-----:R-:W-:Y:S05]  /*05e0*/  BSYNC B0 ;  /* 0x0000000000007941 */ /* 0x001fea0003800000 */
.L_x_2:
[----:B------:R-:W-:Y:S01]  /*05f0*/  SHF.R.S32.HI R4, RZ, 0x1f, R11 ;  /* 0x0000001fff047819 */ /* 0x000fe2000001140b */
[----:B------:R-:W0:Y:S01]  /*0600*/  SHFL.IDX PT, R7, R0, RZ, 0x1f ;  /* 0x00001fff00077589 */ /* 0x000e2200000e0000 */
[----:B------:R-:W1:Y:S01]  /*0610*/  S2UR UR12, SR_CTAID.X ;  /* 0x00000000000c79c3 */ /* 0x000e620000002500 */
[----:B------:R-:W-:Y:S02]  /*0620*/  ELECT P0, URZ, PT ;  /* 0x00000000003f782f */ /* 0x000fe40003800000 */
[----:B------:R-:W-:Y:S01]  /*0630*/  LEA.HI R4, R4, R11, RZ, 0x7 ;  /* 0x0000000b04047211 */ /* 0x000fe200078f38ff */
[----:B------:R-:W2:Y:S01]  /*0640*/  SHFL.IDX PT, R8, R0, RZ, 0x1f ;  /* 0x00001fff00087589 */ /* 0x000ea200000e0000 */
[----:B------:R-:W-:Y:S01]  /*0650*/  SHF.R.S32.HI R9, RZ, 0x1f, R6 ;  /* 0x0000001fff097819 */ /* 0x000fe20000011406 */
[----:B------:R-:W-:Y:S01]  /*0660*/  ULDC UR4, c[0x0][0x150] ;  /* 0x0000540000047ab9 */ /* 0x000fe20000000800 */
[----:B------:R-:W-:Y:S01]  /*0670*/  LOP3.LUT R4, R4, 0xffffff80, RZ, 0xc0, !PT ;  /* 0xffffff8004047812 */ /* 0x000fe200078ec0ff */
[----:B------:R-:W3:Y:S01]  /*0680*/  S2R R16, SR_CTAID.Y ;  /* 0x0000000000107919 */ /* 0x000ee20000002600 */
[----:B------:R-:W-:Y:S01]  /*0690*/  LEA.HI R9, R9, R6, RZ, 0x2 ;  /* 0x0000000609097211 */ /* 0x000fe200078f10ff */
[----:B------:R-:W4:Y:S01]  /*06a0*/  LDC R12, c[0x0][0x144] ;  /* 0x00005100ff0c7b82 */ /* 0x000f220000000800 */
[----:B------:R-:W-:Y:S01]  /*06b0*/  ELECT P1, URZ, PT ;  /* 0x00000000003f782f */ /* 0x000fe20003820000 */
[----:B------:R-:W-:Y:S01]  /*06c0*/  IMAD.IADD R10, R11, 0x1, -R4 ;  /* 0x000000010b0a7824 */ /* 0x000fe200078e0a04 */
[----:B------:R5:W4:Y:S01]  /*06d0*/  SHFL.IDX PT, R14, R3, RZ, 0x1f ;  /* 0x00001fff030e7589 */ /* 0x000b2200000e0000 */
[----:B------:R-:W-:Y:S01]  /*06e0*/  LOP3.LUT R9, R9, 0x3ffffffc, RZ, 0xc0, !PT ;  /* 0x3ffffffc09097812 */ /* 0x000fe200078ec0ff */
[----:B------:R-:W-:Y:S01]  /*06f0*/  ULDC UR5, c[0x0][0x154] ;  /* 0x0000550000057ab9 */ /* 0x000fe20000000800 */
[----:B------:R-:W-:Y:S01]  /*0700*/  UMOV UR11, 0x80 ;  /* 0x00000080000b7882 */ /* 0x000fe20000000000 */
[----:B------:R-:W-:Y:S01]  /*0710*/  SHF.R.S32.HI R19, RZ, 0x1f, R10 ;  /* 0x0000001fff137819 */ /* 0x000fe2000001140a */
[----:B------:R-:W3:Y:S01]  /*0720*/  LDC R13, c[0x0][0x140] ;  /* 0x00005000ff0d7b82 */ /* 0x000ee20000000800 */
[----:B------:R-:W-:Y:S01]  /*0730*/  IMAD.IADD R9, R6, 0x1, -R9 ;  /* 0x0000000106097824 */ /* 0x000fe200078e0a09 */
[----:B------:R-:W-:Y:S01]  /*0740*/  NOP ;  /* 0x0000000000007918 */ /* 0x000fe20000000000 */
[----:B------:R-:W-:Y:S01]  /*0750*/  LEA.HI R4, R19, R10, RZ, 0x3 ;  /* 0x0000000a13047211 */ /* 0x000fe200078f18ff */
[----:B------:R-:W-:Y:S01]  /*0760*/  NOP ;  /* 0x0000000000007918 */ /* 0x000fe20000000000 */
[----:B-----5:R-:W-:Y:S01]  /*0770*/  SHF.R.S32.HI R3, RZ, 0x1f, R2 ;  /* 0x0000001fff037819 */ /* 0x020fe20000011402 */
[----:B------:R-:W-:Y:S01]  /*0780*/  VIADD R40, R5, 0xffffffff ;  /* 0xffffffff05287836 */ /* 0x000fe20000000000 */
[----:B0-----:R-:W-:Y:S01]  /*0790*/  ISETP.NE.OR P0, PT, R7, RZ, !P0 ;  /* 0x000000ff0700720c */ /* 0x001fe20004705670 */
[----:B------:R-:W0:Y:S01]  /*07a0*/  LDC R25, c[0x0][0x148] ;  /* 0x00005200ff197b82 */ /* 0x000e220000000800 */
[----:B------:R-:W-:-:S02]  /*07b0*/  SHF.R.S32.HI R7, RZ, 0x3, R4 ;  /* 0x00000003ff077819 */ /* 0x000fc40000011404 */
[----:B-1----:R-:W-:Y:S02]  /*07c0*/  I2FP.F32.U32 R0, UR12 ;  /* 0x0000000c00007c45 */ /* 0x002fe40008201000 */
[----:B------:R-:W-:Y:S02]  /*07d0*/  SHF.R.S32.HI R4, RZ, 0x1f, R4 ;  /* 0x0000001fff047819 */ /* 0x000fe40000011404 */
[----:B------:R-:W-:Y:S01]  /*07e0*/  LEA.HI R3, R3, R2, RZ, 0x2 ;  /* 0x0000000203037211 */ /* 0x000fe200078f10ff */
[----:B------:R-:W-:Y:S01]  /*07f0*/  FMUL R0, R0, UR4 ;  /* 0x0000000400007c20 */ /* 0x000fe20008400000 */
[----:B------:R-:W-:Y:S01]  /*0800*/  LEA.HI R4, R4, R7, RZ, 0x2 ;  /* 0x0000000704047211 */ /* 0x000fe200078f10ff */
[----:B------:R-:W-:Y:S01]  /*0810*/  UMOV UR4, 0x20 ;  /* 0x0000002000047882 */ /* 0x000fe20000000000 */
[----:B--2---:R-:W-:Y:S01]  /*0820*/  ISETP.NE.OR P1, PT, R8, RZ, !P1 ;  /* 0x000000ff0800720c */ /* 0x004fe20004f25670 */
[----:B------:R-:W-:Y:S01]  /*0830*/  VOTEU.ALL UP2, P0 ;  /* 0x00000000003f7886 */ /* 0x000fe20000040000 */
[----:B------:R-:W-:Y:S01]  /*0840*/  LOP3.LUT R4, R4, 0xfffffffc, RZ, 0xc0, !PT ;  /* 0xfffffffc04047812 */ /* 0x000fe200078ec0ff */
[----:B------:R-:W1:Y:S01]  /*0850*/  F2I.U32.TRUNC.NTZ R0, R0 ;  /* 0x0000000000007305 */ /* 0x000e62000020f000 */
[----:B------:R-:W-:Y:S01]  /*0860*/  LOP3.LUT R3, R3, 0xfffffffc, RZ, 0xc0, !PT ;  /* 0xfffffffc03037812 */ /* 0x000fe200078ec0ff */
[----:B------:R-:W-:Y:S01]  /*0870*/  VOTEU.ALL UP0, P0 ;  /* 0x00000000003f7886 */ /* 0x000fe20000000000 */
[----:B------:R-:W2:Y:S01]  /*0880*/  @!UP2 S2UR UR7, SR_CgaCtaId ;  /* 0x000000000007a9c3 */ /* 0x000ea20000008800 */
[----:B------:R-:W-:Y:S01]  /*0890*/  IMAD.IADD R4, R7, 0x1, -R4 ;  /* 0x0000000107047824 */ /* 0x000fe200078e0a04 */
[----:B------:R-:W-:Y:S01]  /*08a0*/  @!UP2 UMOV UR6, 0x400 ;  /* 0x000004000006a882 */ /* 0x000fe20000000000 */
[----:B------:R-:W-:Y:S01]  /*08b0*/  IMAD.IADD R18, R2, 0x1, -R3 ;  /* 0x0000000102127824 */ /* 0x000fe200078e0a03 */
[----:B---3--:R-:W-:Y:S01]  /*08c0*/  ISETP.EQ.U32.AND P2, PT, R13, 0x1, PT ;  /* 0x000000010d00780c */ /* 0x008fe20003f42070 */
[----:B------:R-:W-:Y:S01]  /*08d0*/  IMAD R4, R9, 0x4, R4 ;  /* 0x0000000409047824 */ /* 0x000fe200078e0204 */
[----:B------:R-:W-:Y:S01]  /*08e0*/  VOTEU.ALL UP1, P0 ;  /* 0x00000000003f7886 */ /* 0x000fe20000020000 */
[----:B------:R-:W-:Y:S01]  /*08f0*/  VOTEU.ALL UP3, P1 ;  /* 0x00000000003f7886 */ /* 0x000fe20000860000 */
[----:B------:R-:W-:Y:S01]  /*0900*/  VOTEU.ALL UP4, P1 ;  /* 0x00000000003f7886 */ /* 0x000fe20000880000 */
[----:B------:R-:W-:Y:S01]  /*0910*/  VOTEU.ALL UP5, P1 ;  /* 0x00000000003f7886 */ /* 0x000fe200008a0000 */
[----:B------:R-:W-:Y:S01]  /*0920*/  SHF.R.S32.HI R3, RZ, 0x1f, R4 ;  /* 0x0000001fff037819 */ /* 0x000fe20000011404 */
[----:B------:R-:W-:Y:S01]  /*0930*/  IMAD.MOV.U32 R13, RZ, RZ, 0x1 ;  /* 0x00000001ff0d7424 */ /* 0x000fe200078e00ff */
[----:B------:R-:W3:Y:S01]  /*0940*/  @!UP3 S2UR UR10, SR_CgaCtaId ;  /* 0x00000000000ab9c3 */ /* 0x000ee20000008800 */
[----:B-1----:R-:W-:Y:S01]  /*0950*/  IMAD.MOV R7, RZ, RZ, -R0 ;  /* 0x000000ffff077224 */ /* 0x002fe200078e0a00 */
[----:B------:R-:W-:Y:S01]  /*0960*/  LEA.HI R3, R3, R4, RZ, 0x2 ;  /* 0x0000000403037211 */ /* 0x000fe200078f10ff */
[----:B------:R-:W-:Y:S01]  /*0970*/  @!UP3 UMOV UR9, 0x400 ;  /* 0x000004000009b882 */ /* 0x000fe20000000000 */
[----:B------:R-:W-:Y:S01]  /*0980*/  I2FP.F32.U32 R0, R16 ;  /* 0x0000001000007245 */ /* 0x000fe20000201000 */
[----:B----4-:R-:W-:Y:S01]  /*0990*/  IMAD R24, R12, R7, UR12 ;  /* 0x0000000c0c187e24 */ /* 0x010fe2000f8e0207 */
[----:B------:R-:W-:Y:S01]  /*09a0*/  LOP3.LUT R7, R3, 0xfffffffc, RZ, 0xc0, !PT ;  /* 0xfffffffc03077812 */ /* 0x000fe200078ec0ff */
[----:B------:R-:W-:Y:S01]  /*09b0*/  IMAD.SHL.U32 R3, R4, 0x4, RZ ;  /* 0x0000000404037824 */ /* 0x000fe200078e00ff */
[----:B------:R-:W-:Y:S01]  /*09c0*/  LOP3.LUT P0, RZ, R10, 0x7, RZ, 0xc0, !PT ;  /* 0x000000070aff7812 */ /* 0x000fe2000780c0ff */
[----:B------:R-:W-:Y:S01]  /*09d0*/  FMUL R0, R0, UR5 ;  /* 0x0000000500007c20 */ /* 0x000fe20008400000 */
[----:B------:R-:W-:-:S04]  /*09e0*/  @!UP2 UIADD3 UR4, -UR4, 0x100000, URZ ;  /* 0x001000000404a890 */ /* 0x000fc8000fffe13f */
[----:B------:R-:W-:Y:S02]  /*09f0*/  @!UP2 USHF.L.U32 UR5, UR4, 0xb, URZ ;  /* 0x0000000b0405a899 */ /* 0x000fe4000800063f */
[----:B------:R-:W-:Y:S01]  /*0a00*/  @!UP2 USHF.L.U32 UR4, UR4, 0x1, URZ ;  /* 0x000000010404a899 */ /* 0x000fe2000800063f */
[C---:B------:R-:W-:Y:S01]  /*0a10*/  IMAD.IADD R7, R4.reuse, 0x1, -R7 ;  /* 0x0000000104077824 */ /* 0x040fe200078e0a07 */
[----:B------:R-:W-:Y:S01]  /*0a20*/  LOP3.LUT R12, R4, 0xc, R3, 0x78, !PT ;  /* 0x0000000c040c7812 */ /* 0x000fe200078e7803 */
[----:B--2---:R-:W-:Y:S01]  /*0a30*/  @!UP2 ULEA UR8, UR7, UR6, 0x18 ;  /* 0x000000060708a291 */ /* 0x004fe2000f8ec03f */
[----:B------:R-:W-:Y:S01]  /*0a40*/  ISETP.GE.U32.AND P6, PT, R40, 0x2, PT ;  /* 0x000000022800780c */ /* 0x000fe20003fc6070 */
[----:B------:R-:W1:Y:S01]  /*0a50*/  F2I.U32.TRUNC.NTZ R0, R0 ;  /* 0x0000000000007305 */ /* 0x000e62000020f000 */
[----:B------:R-:W-:Y:S01]  /*0a60*/  ISETP.NE.AND P4, PT, R7, R24, PT ;  /* 0x000000180700720c */ /* 0x000fe20003f85270 */
[----:B------:R-:W-:-:S04]  /*0a70*/  @!UP3 UIADD3 UR6, -UR11, 0x100000, URZ ;  /* 0x001000000b06b890 */ /* 0x000fc8000fffe13f */
[----:B------:R-:W-:Y:S02]  /*0a80*/  @!UP3 USHF.L.U32 UR7, UR6, 0xb, URZ ;  /* 0x0000000b0607b899 */ /* 0x000fe4000800063f */
[----:B------:R-:W-:Y:S01]  /*0a90*/  @!UP3 USHF.L.U32 UR6, UR6, 0x1, URZ ;  /* 0x000000010606b899 */ /* 0x000fe2000800063f */
[----:B------:R-:W-:Y:S01]  /*0aa0*/  ISETP.LT.U32.AND P0, PT, R12, 0x10, !P0 ;  /* 0x000000100c00780c */ /* 0x000fe20004701070 */
[----:B------:R-:W-:Y:S01]  /*0ab0*/  VOTEU.ALL UP2, P1 ;  /* 0x00000000003f7886 */ /* 0x000fe20000840000 */
[----:B------:R-:W-:Y:S02]  /*0ac0*/  R2UR UR15, R14 ;  /* 0x000000000e0f72ca */ /* 0x000fe400000e0000 */
[----:B------:R-:W-:Y:S01]  /*0ad0*/  ISETP.NE.AND P3, PT, R5, RZ, PT ;  /* 0x000000ff0500720c */ /* 0x000fe20003f65270 */
[----:B---3--:R-:W-:Y:S01]  /*0ae0*/  @!UP3 ULEA UR9, UR10, UR9, 0x18 ;  /* 0x000000090a09b291 */ /* 0x008fe2000f8ec03f */
[----:B------:R-:W2:Y:S02]  /*0af0*/  FENCE.VIEW.ASYNC.S ;  /* 0x00000000000073c6 */ /* 0x000ea40000000000 */
[----:B--2---:R2:W3:Y:S01]  /*0b00*/  @!UP0 SYNCS.EXCH.64 URZ, [UR8+0x1f0], UR4 ;  /* 0x0001f004083f85b2 */ /* 0x0044e20008000100 */
[----:B------:R-:W-:Y:S01]  /*0b10*/  VOTEU.ALL UP3, P1 ;  /* 0x00000000003f7886 */ /* 0x000fe20000860000 */
[----:B------:R-:W-:-:S02]  /*0b20*/  ISETP.NE.AND P1, PT, R18, 0x3, PT ;  /* 0x000000031200780c */ /* 0x000fc40003f25270 */
[----:B------:R-:W-:Y:S01]  /*0b30*/  @P4 SHF.R.S32.HI R3, RZ, 0x1f, R12 ;  /* 0x0000001fff034819 */ /* 0x000fe2000001140c */
[----:B-1----:R-:W-:Y:S01]  /*0b40*/  IMAD.MOV R26, RZ, RZ, -R0 ;  /* 0x000000ffff1a7224 */ /* 0x002fe200078e0a00 */
[----:B------:R-:W-:Y:S02]  /*0b50*/  ISETP.EQ.OR P1, PT, R18, RZ, !P1 ;  /* 0x000000ff1200720c */ /* 0x000fe40004f22670 */
[----:B------:R-:W-:Y:S01]  /*0b60*/  @P4 LEA.HI R3, R3, R12, RZ, 0x2 ;  /* 0x0000000c03034211 */ /* 0x000fe200078f10ff */
[----:B0-----:R-:W-:Y:S01]  /*0b70*/  IMAD R0, R25, R26, R16 ;  /* 0x0000001a19007224 */ /* 0x001fe200078e0210 */
[----:B------:R-:W-:Y:S02]  /*0b80*/  ISETP.EQ.AND P1, PT, R5, RZ, P1 ;  /* 0x000000ff0500720c */ /* 0x000fe40000f22270 */
[----:B------:R-:W-:Y:S02]  /*0b90*/  @P4 SHF.R.S32.HI R3, RZ, 0x2, R3 ;  /* 0x00000002ff034819 */ /* 0x000fe40000011403 */
[----:B------:R-:W-:Y:S01]  /*0ba0*/  SEL R7, RZ, 0x1, !P1 ;  /* 0x00000001ff077807 */ /* 0x000fe20004800000 */
[----:B------:R2:W0:Y:S01]  /*0bb0*/  @!UP1 SYNCS.EXCH.64 URZ, [UR8+0x1f8], UR4 ;  /* 0x0001f804083f95b2 */ /* 0x0004220008000100 */
[----:B------:R-:W-:Y:S01]  /*0bc0*/  @P4 ISETP.NE.AND P5, PT, R3, R0, PT ;  /* 0x000000000300420c */ /* 0x000fe20003fa5270 */
[----:B------:R-:W-:Y:S01]  /*0bd0*/  NOP ;  /* 0x0000000000007918 */ /* 0x000fe20000000000 */
[----:B------:R-:W-:-:S02]  /*0be0*/  SEL R0, RZ, 0x1, !P0 ;  /* 0x00000001ff007807 */ /* 0x000fc40004000000 */
[----:B------:R-:W-:Y:S02]  /*0bf0*/  @P4 SEL R13, RZ, 0x1, P5 ;  /* 0x00000001ff0d4807 */ /* 0x000fe40002800000 */
[----:B------:R-:W-:Y:S02]  /*0c00*/  SEL R7, R7, 0x2, P6 ;  /* 0x0000000207077807 */ /* 0x000fe40003000000 */
[----:B------:R-:W-:Y:S01]  /*0c10*/  LOP3.LUT R13, R13, R0, RZ, 0xc0, !PT ;  /* 0x000000000d0d7212 */ /* 0x000fe200078ec0ff */
[----:B------:R2:W1:Y:S01]  /*0c20*/  @!UP2 SYNCS.EXCH.64 URZ, [UR9+0x1d0], UR6 ;  /* 0x0001d006093fa5b2 */ /* 0x0004620008000100 */
[----:B------:R2:W4:Y:S01]  /*0c30*/  @!UP3 SYNCS.EXCH.64 URZ, [UR9+0x1d8], UR6 ;  /* 0x0001d806093fb5b2 */ /* 0x0005220008000100 */
[----:B------:R2:W0:Y:S01]  /*0c40*/  @!UP4 SYNCS.EXCH.64 URZ, [UR9+0x1e0], UR6 ;  /* 0x0001e006093fc5b2 */ /* 0x0004220008000100 */
[----:B------:R2:W0:Y:S01]  /*0c50*/  @!UP5 SYNCS.EXCH.64 URZ, [UR9+0x1e8], UR6 ;  /* 0x0001e806093fd5b2 */ /* 0x0004220008000100 */
[----:B------:R-:W-:Y:S01]  /*0c60*/  NOP ;  /* 0x0000000000007918 */ /* 0x000fe20000000000 */
[----:B--23--:R-:W-:Y:S05]  /*0c70*/  @!P2 BRA `(.L_x_4) ;  /* 0x000000000008a947 */ /* 0x00cfea0003800000 */
[----:B01--4-:R-:W-:Y:S01]  /*0c80*/  UCGABAR_ARV ;  /* 0x00000000000079c7 */ /* 0x013fe20008000000 */
[----:B------:R-:W-:Y:S05]  /*0c90*/  BRA `(.L_x_5) ;  /* 0x0000000000047947 */ /* 0x000fea0003800000 */
.L_x_4:
[----:B01--4-:R-:W-:Y:S01]  /*0ca0*/  NOP ;  /* 0x0000000000007918 */ /* 0x013fe20000000000 */
.L_x_5:
[----:B------:R-:W-:Y:S01]  /*0cb0*/  ULDC.64 UR4, c[0x0][0x598] ;  /* 0x0001660000047ab9 */ /* 0x000fe20000000a00 */
[----:B------:R-:W-:Y:S01]  /*0cc0*/  ULDC.64 UR20, c[0x0][0x208] ;  /* 0x0000820000147ab9 */ /* 0x000fe20000000a00 */
[----:B------:R-:W-:-:S04]  /*0cd0*/  ISETP.NE.U32.AND P0, PT, RZ, UR4, PT ;  /* 0x00000004ff007c0c */ /* 0x000fc8000bf05070 */
[----:B------:R-:W-:-:S13]  /*0ce0*/  ISETP.NE.AND.EX P0, PT, RZ, UR5, PT, P0 ;  /* 0x00000005ff007c0c */ /* 0x000fda000bf05300 */
[----:B------:R-:W-:Y:S05]  /*0cf0*/  @!P0 BRA `(.L_x_6) ;  /* 0x00000000001c8947 */ /* 0x000fea0003800000 */
[----:B------:R-:W0:Y:S02]  /*0d00*/  LDC.64 R2, c[0x0][0x598] ;  /* 0x00016600ff027b82 */ /* 0x000e240000000a00 */
[----:B0-----:R-:W2:Y:S02]  /*0d10*/  LDG.E.64 R2, desc[UR20][R2.64] ;  /* 0x0000001402027981 */ /* 0x001ea4000c1e1b00 */
[----:B--2---:R-:W-:-:S04]  /*0d20*/  ISETP.NE.U32.AND P0, PT, R2, RZ, PT ;  /* 0x000000ff0200720c */ /* 0x004fc80003f05070 */
[----:B------:R-:W-:-:S13]  /*0d30*/  ISETP.NE.AND.EX P0, PT, R3, RZ, PT, P0 ;  /* 0x000000ff0300720c */ /* 0x000fda0003f05300 */
[----:B------:R-:W-:Y:S05]  /*0d40*/  @!P0 BRA `(.L_x_6) ;  /* 0x0000000000088947 */ /* 0x000fea0003800000 */
[----:B------:R0:W5:Y:S01]  /*0d50*/  LD.E R14, desc[UR20][R2.64] ;  /* 0x00000014020e7980 */ /* 0x000162000c101900 */
[----:B------:R-:W-:Y:S05]  /*0d60*/  BRA `(.L_x_7) ;  /* 0x0000000000207947 */ /* 0x000fea0003800000 */
.L_x_6:
[----:B------:R-:W-:Y:S02]  /*0d70*/  ULDC.64 UR4, c[0x0][0x588] ;  /* 0x0001620000047ab9 */ /* 0x000fe40000000a00 */
[----:B------:R-:W-:-:S04]  /*0d80*/  ISETP.NE.U32.AND P0, PT, RZ, UR4, PT ;  /* 0x00000004ff007c0c */ /* 0x000fc8000bf05070 */
[----:B------:R-:W-:-:S13]  /*0d90*/  ISETP.NE.AND.EX P0, PT, RZ, UR5, PT, P0 ;  /* 0x00000005ff007c0c */ /* 0x000fda000bf05300 */
[----:B------:R-:W-:Y:S05]  /*0da0*/  @!P0 BRA `(.L_x_8) ;  /* 0x00000000000c8947 */ /* 0x000fea0003800000 */
[----:B------:R-:W0:Y:S02]  /*0db0*/  LDC.64 R14, c[0x0][0x588] ;  /* 0x00016200ff0e7b82 */ /* 0x000e240000000a00 */
[----:B0-----:R1:W5:Y:S01]  /*0dc0*/  LDG.E R14, desc[UR20][R14.64] ;  /* 0x000000140e0e7981 */ /* 0x001362000c1e1900 */
[----:B------:R-:W-:Y:S05]  /*0dd0*/  BRA `(.L_x_7) ;  /* 0x0000000000047947 */ /* 0x000fea0003800000 */
.L_x_8:
[----:B------:R-:W2:Y:S02]  /*0de0*/  LDC R14, c[0x0][0x580] ;  /* 0x00016000ff0e7b82 */ /* 0x000ea40000000800 */
.L_x_7:
[----:B------:R-:W-:Y:S02]  /*0df0*/  ULDC.64 UR4, c[0x0][0x5a0] ;  /* 0x0001680000047ab9 */ /* 0x000fe40000000a00 */
[----:B------:R-:W-:-:S04]  /*0e00*/  ISETP.NE.U32.AND P0, PT, RZ, UR4, PT ;  /* 0x00000004ff007c0c */ /* 0x000fc8000bf05070 */
[----:B------:R-:W-:-:S13]  /*0e10*/  ISETP.NE.AND.EX P0, PT, RZ, UR5, PT, P0 ;  /* 0x00000005ff007c0c */ /* 0x000fda000bf05300 */
[----:B------:R-:W-:Y:S05]  /*0e20*/  @!P0 BRA `(.L_x_9) ;  /* 0x00000000001c8947 */ /* 0x000fea0003800000 */
[----:B0-----:R-:W0:Y:S02]  /*0e30*/  LDC.64 R2, c[0x0][0x5a0] ;  /* 0x00016800ff027b82 */ /* 0x001e240000000a00 */
[----:B0-----:R-:W3:Y:S02]  /*0e40*/  LDG.E.64 R2, desc[UR20][R2.64] ;  /* 0x0000001402027981 */ /* 0x001ee4000c1e1b00 */
[----:B---3--:R-:W-:-:S04]  /*0e50*/  ISETP.NE.U32.AND P0, PT, R2, RZ, PT ;  /* 0x000000ff0200720c */ /* 0x008fc80003f05070 */
[----:B------:R-:W-:-:S13]  /*0e60*/  ISETP.NE.AND.EX P0, PT, R3, RZ, PT, P0 ;  /* 0x000000ff0300720c */ /* 0x000fda0003f05300 */
[----:B------:R-:W-:Y:S05]  /*0e70*/  @!P0 BRA `(.L_x_9) ;  /* 0x0000000000088947 */ /* 0x000fea0003800000 */
[----:B-1----:R0:W5:Y:S01]  /*0e80*/  LD.E R15, desc[UR20][R2.64] ;  /* 0x00000014020f7980 */ /* 0x002162000c101900 */
[----:B------:R-:W-:Y:S05]  /*0e90*/  BRA `(.L_x_10) ;  /* 0x0000000000207947 */ /* 0x000fea0003800000 */
.L_x_9:
[----:B------:R-:W-:Y:S02]  /*0ea0*/  ULDC.64 UR4, c[0x0][0x590] ;  /* 0x0001640000047ab9 */ /* 0x000fe40000000a00 */
[----:B------:R-:W-:-:S04]  /*0eb0*/  ISETP.NE.U32.AND P0, PT, RZ, UR4, PT ;  /* 0x00000004ff007c0c */ /* 0x000fc8000bf05070 */
[----:B------:R-:W-:-:S13]  /*0ec0*/  ISETP.NE.AND.EX P0, PT, RZ, UR5, PT, P0 ;  /* 0x00000005ff007c0c */ /* 0x000fda000bf05300 */
[----:B------:R-:W-:Y:S05]  /*0ed0*/  @!P0 BRA `(.L_x_11) ;  /* 0x00000000000c8947 */ /* 0x000fea0003800000 */
[----:B0-----:R-:W1:Y:S02]  /*0ee0*/  LDC.64 R2, c[0x0][0x590] ;  /* 0x00016400ff027b82 */ /* 0x001e640000000a00 */
[----:B-1----:R1:W5:Y:S01]  /*0ef0*/  LDG.E R15, desc[UR20][R2.64] ;  /* 0x00000014020f7981 */ /* 0x002362000c1e1900 */
[----:B------:R-:W-:Y:S05]  /*0f00*/  BRA `(.L_x_10) ;  /* 0x0000000000047947 */ /* 0x000fea0003800000 */
.L_x_11:
[----:B-1----:R-:W3:Y:S02]  /*0f10*/  LDC R15, c[0x0][0x584] ;  /* 0x00016100ff0f7b82 */ /* 0x002ee40000000800 */
.L_x_10:
[----:B------:R-:W4:Y:S01]  /*0f20*/  LDC R0, c[0x0][0x65c] ;  /* 0x00019700ff007b82 */ /* 0x000f220000000800 */
[----:B------:R-:W-:Y:S01]  /*0f30*/  ULDC UR8, c[0x0][0x28c] ;  /* 0x0000a30000087ab9 */ /* 0x000fe20000000800 */
[----:B------:R-:W-:Y:S01]  /*0f40*/  ISETP.NE.AND P0, PT, R5, 0x2, PT ;  /* 0x000000020500780c */ /* 0x000fe20003f05270 */
[----:B------:R-:W-:Y:S01]  /*0f50*/  UIADD3 UR8, UR8, 0x3f, URZ ;  /* 0x0000003f08087890 */ /* 0x000fe2000fffe03f */
[----:B------:R-:W-:Y:S01]  /*0f60*/  IMAD.U32 R4, RZ, RZ, UR12 ;  /* 0x0000000cff047e24 */ /* 0x000fe2000f8e00ff */
[----:B------:R-:W-:Y:S01]  /*0f70*/  UMOV UR5, URZ ;  /* 0x0000003f00057c82 */ /* 0x000fe20008000000 */
[----:B------:R-:W-:Y:S01]  /*0f80*/  UMOV UR4, URZ ;  /* 0x0000003f00047c82 */ /* 0x000fe20008000000 */
[----:B------:R-:W-:-:S04]  /*0f90*/  USHF.R.S32.HI UR9, URZ, 0x1f, UR8 ;  /* 0x0000001f3f097899 */ /* 0x000fc80008011408 */
[----:B------:R-:W-:-:S04]  /*0fa0*/  ULEA.HI UR9, UR9, UR8, URZ, 0x6 ;  /* 0x0000000809097291 */ /* 0x000fc8000f8f303f */
[----:B------:R-:W-:Y:S01]  /*0fb0*/  USHF.R.S32.HI UR13, URZ, 0x6, UR9 ;  /* 0x000000063f0d7899 */ /* 0x000fe20008011409 */
[----:B----4-:R-:W-:-:S13]  /*0fc0*/  ISETP.NE.AND P4, PT, R0, 0x1, PT ;  /* 0x000000010000780c */ /* 0x010fda0003f85270 */
[----:B01----:R-:W0:Y:S01]  /*0fd0*/  @P4 LDC R3, c[0x0][0x10] ;  /* 0x00000400ff034b82 */ /* 0x003e220000000800 */
[----:B------:R-:W-:Y:S02]  /*0fe0*/  @P4 IMAD.MOV.U32 R17, RZ, RZ, RZ ;  /* 0x000000ffff114224 */ /* 0x000fe400078e00ff */
[----:B------:R-:W-:-:S05]  /*0ff0*/  @P4 IMAD.MOV.U32 R5, RZ, RZ, RZ ;  /* 0x000000ffff054224 */ /* 0x000fca00078e00ff */
[----:B------:R-:W1:Y:S01]  /*1000*/  @!P4 LDC R9, c[0x0][0xc] ;  /* 0x00000300ff09cb82 */ /* 0x000e620000000800 */
[----:B------:R-:W-:Y:S01]  /*1010*/  ULDC UR6, c[0x0][0xc] ;  /* 0x0000030000067ab9 */ /* 0x000fe20000000800 */
[----:B------:R-:W-:Y:S02]  /*1020*/  ULDC UR7, c[0x0][0x10] ;  /* 0x0000040000077ab9 */ /* 0x000fe40000000800 */
[----:B------:R-:W-:-:S04]  /*1030*/  UIMAD.WIDE.U32 UR6, UR6, UR7, URZ ;  /* 0x00000007060672a5 */ /* 0x000fc8000f8e003f */
[----:B------:R-:W4:Y:S01]  /*1040*/  LDC R8, c[0x0][0x14] ;  /* 0x00000500ff087b82 */ /* 0x000f220000000800 */
[----:B0-----:R-:W-:-:S04]  /*1050*/  @P4 IMAD.WIDE.U32 R2, R3, UR12, R16 ;  /* 0x0000000c03024c25 */ /* 0x001fc8000f8e0010 */
[----:B------:R-:W-:Y:S02]  /*1060*/  @P4 IMAD.IADD R3, R3, 0x1, R5 ;  /* 0x0000000103034824 */ /* 0x000fe400078e0205 */
[----:B------:R-:W-:Y:S02]  /*1070*/  IMAD.MOV.U32 R5, RZ, RZ, RZ ;  /* 0x000000ffff057224 */ /* 0x000fe400078e00ff */
[----:B-1----:R-:W-:-:S04]  /*1080*/  @!P4 IMAD.WIDE.U32 R4, R16, R9, R4 ;  /* 0x000000091004c225 */ /* 0x002fc800078e0004 */
[----:B------:R-:W-:Y:S02]  /*1090*/  @!P4 IMAD.MOV.U32 R2, RZ, RZ, R4 ;  /* 0x000000ffff02c224 */ /* 0x000fe400078e0004 */
[C---:B----4-:R-:W-:Y:S02]  /*10a0*/  IMAD R21, R8.reuse, UR7, RZ ;  /* 0x0000000708157c24 */ /* 0x050fe4000f8e02ff */
[----:B------:R-:W-:Y:S01]  /*10b0*/  IMAD.WIDE.U32 R8, R8, UR6, RZ ;  /* 0x0000000608087c25 */ /* 0x000fe2000f8e00ff */
[----:B------:R-:W-:-:S03]  /*10c0*/  ULDC.64 UR6, c[0x0][0x650] ;  /* 0x0001940000067ab9 */ /* 0x000fc60000000a00 */
[----:B------:R-:W-:Y:S02]  /*10d0*/  @!P4 IMAD.MOV.U32 R3, RZ, RZ, R5 ;  /* 0x000000ffff03c224 */ /* 0x000fe400078e0005 */
[----:B------:R-:W-:Y:S01]  /*10e0*/  IMAD.IADD R0, R9, 0x1, R21 ;  /* 0x0000000109007824 */ /* 0x000fe200078e0215 */
[----:B------:R-:W-:Y:S06]  /*10f0*/  @P0 BRA `(.L_x_12) ;  /* 0x0000000000200947 */ /* 0x000fec0003800000 */
[----:B------:R-:W-:Y:S01]  /*1100*/  USHF.R.U32.HI UR4, URZ, 0x2, UR13 ;  /* 0x000000023f047899 */ /* 0x000fe2000801160d */
[----:B------:R-:W-:Y:S01]  /*1110*/  IADD3 R2, P0, R2, R8, RZ ;  /* 0x0000000802027210 */ /* 0x000fe20007f1e0ff */
[----:B------:R-:W-:Y:S02]  /*1120*/  UISETP.GE.U32.AND UP0, UPT, UR13, 0x1c, UPT ;  /* 0x0000001c0d00788c */ /* 0x000fe4000bf06070 */
[----:B------:R-:W-:Y:S02]  /*1130*/  UIMAD.WIDE.U32 UR4, UR4, 0x24924925, URZ ;  /* 0x24924925040478a5 */ /* 0x000fe4000f8e003f */
[----:B------:R-:W-:-:S05]  /*1140*/  IMAD.X R3, R0, 0x1, R3, P0 ;  /* 0x0000000100037824 */ /* 0x000fca00000e0603 */
[----:B------:R-:W-:Y:S02]  /*1150*/  UMOV UR4, URZ ;  /* 0x0000003f00047c82 */ /* 0x000fe40008000000 */
[----:B------:R-:W-:Y:S02]  /*1160*/  @UP0 ULOP3.LUT UR4, UR5, 0x1, URZ, 0xc0, !UPT ;  /* 0x0000000105040892 */ /* 0x000fe4000f8ec03f */
[----:B------:R-:W-:-:S12]  /*1170*/  UIMAD UR5, UR5, -0x1c, UR13 ;  /* 0xffffffe4050578a4 */ /* 0x000fd8000f8e020d */
.L_x_12:
[----:B------:R-:W-:Y:S01]  /*1180*/  ISETP.GE.U32.AND P0, PT, R2, UR6, PT ;  /* 0x0000000602007c0c */ /* 0x000fe2000bf06070 */
[----:B------:R-:W-:Y:S01]  /*1190*/  IMAD.MOV.U32 R6, RZ, RZ, -0x1 ;  /* 0xffffffffff067424 */ /* 0x000fe200078e00ff */
[----:B------:R-:W-:Y:S01]  /*11a0*/  PRMT R20, RZ, 0x7610, R20 ;  /* 0x00007610ff147816 */ /* 0x000fe20000000014 */
[----:B------:R-:W-:Y:S01]  /*11b0*/  IMAD.MOV.U32 R4, RZ, RZ, -0x1 ;  /* 0xffffffffff047424 */ /* 0x000fe200078e00ff */
[----:B------:R-:W-:Y:S01]  /*11c0*/  ISETP.GE.U32.AND.EX P0, PT, R3, UR7, PT, P0 ;  /* 0x0000000703007c0c */ /* 0x000fe2000bf06100 */
[----:B------:R-:W-:-:S12]  /*11d0*/  IMAD.MOV.U32 R5, RZ, RZ, -0x1 ;  /* 0xffffffffff057424 */ /* 0x000fd800078e00ff */
[----:B------:R-:W-:Y:S05]  /*11e0*/  @P0 BRA `(.L_x_13) ;  /* 0x0000000400240947 */ /* 0x000fea0003800000 */
[----:B------:R-:W0:Y:S01]  /*11f0*/  LDC.64 R28, c[0x0][0x628] ;  /* 0x00018a00ff1c7b82 */ /* 0x000e220000000a00 */
[----:B------:R-:W-:Y:S02]  /*1200*/  IMAD.MOV.U32 R4, RZ, RZ, R2 ;  /* 0x000000ffff047224 */ /* 0x000fe400078e0002 */
[----:B------:R-:W-:-:S05]  /*1210*/  IMAD.MOV.U32 R5, RZ, RZ, R3 ;  /* 0x000000ffff057224 */ /* 0x000fca00078e0003 */
[----:B------:R-:W1:Y:S08]  /*1220*/  LDC R6, c[0x0][0x630] ;  /* 0x00018c00ff067b82 */ /* 0x000e700000000800 */
[----:B------:R-:W4:Y:S01]  /*1230*/  LDC.64 R30, c[0x0][0x620] ;  /* 0x00018800ff1e7b82 */ /* 0x000f220000000a00 */
[----:B0-----:R-:W-:-:S04]  /*1240*/  ISETP.NE.U32.AND P0, PT, R28, RZ, PT ;  /* 0x000000ff1c00720c */ /* 0x001fc80003f05070 */
[----:B------:R-:W-:-:S13]  /*1250*/  ISETP.NE.AND.EX P0, PT, R29, RZ, PT, P0 ;  /* 0x000000ff1d00720c */ /* 0x000fda0003f05300 */
[----:B-1--4-:R-:W-:Y:S05]  /*1260*/  @!P0 BRA `(.L_x_14) ;  /* 0x0000000000288947 */ /* 0x012fea0003800000 */
[----:B------:R-:W0:Y:S02]  /*1270*/  LDC R23, c[0x0][0x634] ;  /* 0x00018d00ff177b82 */ /* 0x000e240000000800 */
[----:B0-----:R-:W-:-:S05]  /*1280*/  IADD3 R23, P0, R2, R23, RZ ;  /* 0x0000001702177210 */ /* 0x001fca0007f1e0ff */
[----:B------:R-:W-:-:S04]  /*1290*/  IMAD.X R27, RZ, RZ, R3, P0 ;  /* 0x000000ffff1b7224 */ /* 0x000fc800000e0603 */
[----:B------:R-:W-:-:S04]  /*12a0*/  IMAD.WIDE.U32 R4, R27, R28, RZ ;  /* 0x0000001c1b047225 */ /* 0x000fc800078e00ff */
[----:B------:R-:W-:-:S04]  /*12b0*/  IMAD.WIDE.U32 R20, P0, R23, R29, R4 ;  /* 0x0000001d17147225 */ /* 0x000fc80007800004 */
[----:B------:R-:W-:-:S04]  /*12c0*/  IMAD.WIDE.U32 R4, R23, R28, RZ ;  /* 0x0000001c17047225 */ /* 0x000fc800078e00ff */
[----:B------:R-:W-:Y:S01]  /*12d0*/  IMAD.X R23, RZ, RZ, RZ, P0 ;  /* 0x000000ffff177224 */ /* 0x000fe200000e06ff */
[----:B------:R-:W-:Y:S01]  /*12e0*/  IADD3 RZ, P0, R5, R20, RZ ;  /* 0x0000001405ff7210 */ /* 0x000fe20007f1e0ff */
[----:B------:R-:W-:-:S04]  /*12f0*/  IMAD.MOV.U32 R22, RZ, RZ, R21 ;  /* 0x000000ffff167224 */ /* 0x000fc800078e0015 */
[----:B------:R-:W-:-:S08]  /*1300*/  IMAD.WIDE.U32.X R4, R27, R29, R22, P0 ;  /* 0x0000001d1b047225 */ /* 0x000fd000000e0416 */
.L_x_14:
[----:B------:R-:W0:Y:S01]  /*1310*/  LDC.64 R32, c[0x0][0x640] ;  /* 0x00019000ff207b82 */ /* 0x000e220000000a00 */
[-CC-:B------:R-:W-:Y:S01]  /*1320*/  SHF.R.U64 R36, R4, R6.reuse, R5.reuse ;  /* 0x0000000604247219 */ /* 0x180fe20000001205 */
[----:B------:R-:W-:Y:S01]  /*1330*/  IMAD.MOV.U32 R37, RZ, RZ, 0x1 ;  /* 0x00000001ff257424 */ /* 0x000fe200078e00ff */
[----:B------:R-:W-:Y:S02]  /*1340*/  SHF.R.U32.HI R4, RZ, R6, R5 ;  /* 0x00000006ff047219 */ /* 0x000fe40000011605 */
[----:B------:R-:W-:-:S03]  /*1350*/  IADD3 R21, P0, RZ, -R36, RZ ;  /* 0x80000024ff157210 */ /* 0x000fc60007f1e0ff */
[----:B------:R-:W1:Y:S02]  /*1360*/  LDC R20, c[0x0][0x618] ;  /* 0x00018600ff147b82 */ /* 0x000e640000000800 */
[----:B------:R-:W-:-:S04]  /*1370*/  IMAD.X R5, RZ, RZ, ~R4, P0 ;  /* 0x000000ffff057224 */ /* 0x000fc800000e0e04 */
[-C--:B------:R-:W-:Y:S02]  /*1380*/  IMAD R6, R5, R30.reuse, RZ ;  /* 0x0000001e05067224 */ /* 0x080fe400078e02ff */
[----:B------:R-:W4:Y:S01]  /*1390*/  LDC R23, c[0x0][0x608] ;  /* 0x00018200ff177b82 */ /* 0x000f220000000800 */
[----:B------:R-:W-:-:S04]  /*13a0*/  IMAD.WIDE.U32 R4, R21, R30, R2 ;  /* 0x0000001e15047225 */ /* 0x000fc800078e0002 */
[----:B------:R-:W-:-:S03]  /*13b0*/  IMAD R21, R21, R31, R6 ;  /* 0x0000001f15157224 */ /* 0x000fc600078e0206 */
[----:B------:R-:W2:Y:S01]  /*13c0*/  LDC R28, c[0x0][0x658] ;  /* 0x00019600ff1c7b82 */ /* 0x000ea20000000800 */
[----:B------:R-:W-:Y:S01]  /*13d0*/  IMAD.IADD R5, R5, 0x1, R21 ;  /* 0x0000000105057824 */ /* 0x000fe200078e0215 */
[----:B0-----:R-:W-:Y:S01]  /*13e0*/  ISETP.NE.U32.AND P0, PT, R32, RZ, PT ;  /* 0x000000ff2000720c */ /* 0x001fe20003f05070 */
[----:B------:R-:W-:-:S03]  /*13f0*/  IMAD.MOV.U32 R21, RZ, RZ, -0x1 ;  /* 0xffffffffff157424 */ /* 0x000fc600078e00ff */
[----:B------:R-:W-:Y:S02]  /*1400*/  ISETP.NE.AND.EX P0, PT, R33, RZ, PT, P0 ;  /* 0x000000ff2100720c */ /* 0x000fe40003f05300 */
[----:B------:R-:W0:Y:S01]  /*1410*/  LDC R31, c[0x0][0x600] ;  /* 0x00018000ff1f7b82 */ /* 0x000e220000000800 */
[-CC-:B-1----:R-:W-:Y:S02]  /*1420*/  SHF.R.U64 R29, R4, R20.reuse, R5.reuse ;  /* 0x00000014041d7219 */ /* 0x182fe40000001205 */
[----:B------:R-:W-:-:S05]  /*1430*/  SHF.R.U32.HI R4, RZ, R20, R5 ;  /* 0x00000014ff047219 */ /* 0x000fca0000011605 */
[----:B------:R-:W1:Y:S01]  /*1440*/  LDC R30, c[0x0][0x648] ;  /* 0x00019200ff1e7b82 */ /* 0x000e620000000800 */
[-CC-:B----4-:R-:W-:Y:S02]  /*1450*/  SHF.R.U64 R39, R29, R23.reuse, R4.reuse ;  /* 0x000000171d277219 */ /* 0x190fe40000001204 */
[----:B------:R-:W-:-:S05]  /*1460*/  SHF.R.U32.HI R5, RZ, R23, R4 ;  /* 0x00000017ff057219 */ /* 0x000fca0000011604 */
[----:B------:R-:W4:Y:S01]  /*1470*/  LDC R35, c[0x0][0x638] ;  /* 0x00018e00ff237b82 */ /* 0x000f220000000800 */
[-C--:B--2---:R-:W-:Y:S02]  /*1480*/  SHF.L.U32 R4, R21, R28.reuse, RZ ;  /* 0x0000001c15047219 */ /* 0x084fe400000006ff */
[--C-:B------:R-:W-:Y:S02]  /*1490*/  SHF.R.U64 R38, R39, R28, R5.reuse ;  /* 0x0000001c27267219 */ /* 0x100fe40000001205 */
[----:B------:R-:W-:Y:S02]  /*14a0*/  LOP3.LUT R6, RZ, R4, RZ, 0x33, !PT ;  /* 0x00000004ff067212 */ /* 0x000fe400078e33ff */
[----:B------:R-:W-:Y:S01]  /*14b0*/  SHF.R.U32.HI R5, RZ, R28, R5 ;  /* 0x0000001cff057219 */ /* 0x000fe20000011605 */
[----:B------:R-:W2:Y:S01]  /*14c0*/  LDC R34, c[0x0][0x610] ;  /* 0x00018400ff227b82 */ /* 0x000ea20000000800 */
[----:B------:R-:W-:Y:S01]  /*14d0*/  IMAD.MOV.U32 R4, RZ, RZ, R38 ;  /* 0x000000ffff047224 */ /* 0x000fe200078e0026 */
[----:B------:R-:W-:Y:S06]  /*14e0*/  @!P0 BRA `(.L_x_15) ;  /* 0x0000000000288947 */ /* 0x000fec0003800000 */
[----:B------:R-:W3:Y:S02]  /*14f0*/  LDC R23, c[0x0][0x64c] ;  /* 0x00019300ff177b82 */ /* 0x000ee40000000800 */
[----:B---3--:R-:W-:-:S05]  /*1500*/  IADD3 R23, P0, R38, R23, RZ ;  /* 0x0000001726177210 */ /* 0x008fca0007f1e0ff */
        /* <DEDUP_REMOVED lines=8> */
.L_x_15:
[----:B-1----:R-:W-:Y:S01]  /*1590*/  SHF.R.U64 R17, R4, R30, R5 ;  /* 0x0000001e04117219 */ /* 0x002fe20000001205 */
[----:B------:R-:W-:Y:S01]  /*15a0*/  @P4 IMAD R24, R25, R26, R16 ;  /* 0x0000001a19184224 */ /* 0x000fe200078e0210 */
[----:B------:R-:W-:Y:S01]  /*15b0*/  LOP3.LUT R5, R39, R6, RZ, 0xc0, !PT ;  /* 0x0000000627057212 */ /* 0x000fe200078ec0ff */
[----:B0-----:R-:W-:Y:S01]  /*15c0*/  VIADD R6, R31, 0xffffffff ;  /* 0xffffffff1f067836 */ /* 0x001fe20000000000 */
[----:B------:R-:W-:Y:S01]  /*15d0*/  SHF.L.U32 R4, R37, R28, RZ ;  /* 0x0000001c25047219 */ /* 0x000fe200000006ff */
[----:B------:R-:W-:-:S03]  /*15e0*/  IMAD.MOV R20, RZ, RZ, -R17 ;  /* 0x000000ffff147224 */ /* 0x000fc600078e0a11 */
[----:B------:R-:W-:Y:S01]  /*15f0*/  LOP3.LUT R29, R29, R6, RZ, 0xc0, !PT ;  /* 0x000000061d1d7212 */ /* 0x000fe200078ec0ff */
[----:B------:R-:W-:Y:S02]  /*1600*/  IMAD R5, R4, R17, R5 ;  /* 0x0000001104057224 */ /* 0x000fe400078e0205 */
[----:B----4-:R-:W-:Y:S02]  /*1610*/  IMAD R4, R20, R35, R38 ;  /* 0x0000002314047224 */ /* 0x010fe400078e0226 */
[----:B--2---:R-:W-:Y:S02]  /*1620*/  IMAD R6, R5, R34, R24 ;  /* 0x0000002205067224 */ /* 0x004fe400078e0218 */
[----:B------:R-:W-:Y:S02]  /*1630*/  IMAD R5, R4, R31, R29 ;  /* 0x0000001f04057224 */ /* 0x000fe400078e021d */
[----:B------:R-:W-:-:S03]  /*1640*/  IMAD.MOV.U32 R20, RZ, RZ, 0x1 ;  /* 0x00000001ff147424 */ /* 0x000fc600078e00ff */
[----:B------:R-:W-:Y:S02]  /*1650*/  SEL R4, R5, R6, !P4 ;  /* 0x0000000605047207 */ /* 0x000fe40006000000 */
[----:B------:R-:W-:Y:S01]  /*1660*/  SEL R6, R6, R5, !P4 ;  /* 0x0000000506067207 */ /* 0x000fe20006000000 */
[----:B------:R-:W-:-:S07]  /*1670*/  IMAD.MOV.U32 R5, RZ, RZ, R36 ;  /* 0x000000ffff057224 */ /* 0x000fce00078e0024 */
.L_x_13:
[----:B------:R-:W-:Y:S05]  /*1680*/  @!P2 BRA `(.L_x_16) ;  /* 0x00000000000ca947 */ /* 0x000fea0003800000 */
[----:B------:R-:W-:Y:S01]  /*1690*/  UCGABAR_WAIT ;  /* 0x0000000000007dc7 */ /* 0x000fe20008000000 */
[----:B------:R-:W-:Y:S01]  /*16a0*/  CCTL.IVALL ;  /* 0x00000000ff00798f */ /* 0x000fe20002000000 */
[----:B------:R-:W-:Y:S05]  /*16b0*/  BRA `(.L_x_17) ;  /* 0x0000000000047947 */ /* 0x000fea0003800000 */
.L_x_16:
[----:B------:R-:W-:Y:S06]  /*16c0*/  BAR.SYNC.DEFER_BLOCKING 0x0 ;  /* 0x0000000000007b1d */ /* 0x000fec0000010000 */
.L_x_17:
[----:B------:R-:W-:Y:S05]  /*16d0*/  @!P3 BRA `(.L_x_18) ;  /* 0x0000004000f0b947 */ /* 0x000fea0003800000 */
[----:B------:R-:W-:-:S13]  /*16e0*/  ISETP.GT.U32.AND P0, PT, R40, 0x1, PT ;  /* 0x000000012800780c */ /* 0x000fda0003f04070 */
[----:B------:R-:W-:Y:S05]  /*16f0*/  @P0 EXIT ;  /* 0x000000000000094d */ /* 0x000fea0003800000 */
.L_x_19:
[----:B------:R-:W-:-:S08]  /*1700*/  NOP ;  /* 0x0000000000007918 */ /* 0x000fd00000000000 */
[----:B------:R-:W0:Y:S02]  /*1710*/  USETMAXREG.TRY_ALLOC.CTAPOOL UP0, 0xe8 ;  /* 0x000000e8000079c8 */ /* 0x000e240008000600 */
[----:B0-----:R-:W-:-:S13]  /*1720*/  PLOP3.LUT P0, PT, PT, PT, UP0, 0x80, 0x0 ;  /* 0x000000000000781c */ /* 0x001fda0003f0f008 */
[----:B------:R-:W-:Y:S05]  /*1730*/  @!P0 BRA `(.L_x_19) ;  /* 0xfffffffc00f08947 */ /* 0x000fea000383ffff */
[----:B------:R-:W-:-:S13]  /*1740*/  LOP3.LUT P0, RZ, R20, 0xff, RZ, 0xc0, !PT ;  /* 0x000000ff14ff7812 */ /* 0x000fda000780c0ff */
[----:B------:R-:W-:Y:S05]  /*1750*/  @!P0 EXIT ;  /* 0x000000000000894d */ /* 0x000fea0003800000 */
[----:B------:R-:W0:Y:S01]  /*1760*/  S2UR UR6, SR_CgaCtaId ;  /* 0x00000000000679c3 */ /* 0x000e220000008800 */
[CC--:B------:R-:W-:Y:S01]  /*1770*/  LEA.HI R11, R19.reuse, R10.reuse, RZ, 0x2 ;  /* 0x0000000a130b7211 */ /* 0x0c0fe200078f10ff */
[----:B------:R-:W-:Y:S01]  /*1780*/  UIADD3 UR7, UR15, -0x1, URZ ;  /* 0xffffffff0f077890 */ /* 0x000fe2000fffe03f */
[----:B------:R-:W-:Y:S01]  /*1790*/  LEA.HI R19, R19, R10, RZ, 0x5 ;  /* 0x0000000a13137211 */ /* 0x000fe200078f28ff */
[----:B------:R-:W-:Y:S01]  /*17a0*/  UMOV UR12, 0x400 ;  /* 0x00000400000c7882 */ /* 0x000fe20000000000 */
[--C-:B------:R-:W-:Y:S01]  /*17b0*/  SHF.R.S32.HI R16, RZ, 0x2, R11.reuse ;  /* 0x00000002ff107819 */ /* 0x100fe2000001140b */
[----:B------:R-:W-:Y:S01]  /*17c0*/  UISETP.LT.AND UP0, UPT, UR13, 0x1, UPT ;  /* 0x000000010d00788c */ /* 0x000fe2000bf01270 */
[----:B------:R-:W-:Y:S01]  /*17d0*/  SHF.R.S32.HI R17, RZ, 0x1f, R11 ;  /* 0x0000001fff117819 */ /* 0x000fe2000001140b */
[----:B------:R-:W-:Y:S01]  /*17e0*/  USHF.L.U32 UR22, UR13, 0x1, URZ ;  /* 0x000000010d167899 */ /* 0x000fe2000800063f */
[----:B------:R-:W-:Y:S01]  /*17f0*/  SHF.R.S32.HI R19, RZ, 0x5, R19 ;  /* 0x00000005ff137819 */ /* 0x000fe20000011413 */
[----:B------:R-:W-:Y:S01]  /*1800*/  USEL UR14, UR13, 0x1, UP0 ;  /* 0x000000010d0e7887 */ /* 0x000fe20008000000 */
[----:B------:R-:W-:Y:S01]  /*1810*/  LEA.HI R17, R17, R16, RZ, 0x3 ;  /* 0x0000001011117211 */ /* 0x000fe200078f18ff */
[----:B------:R-:W-:Y:S01]  /*1820*/  UISETP.NE.AND UP0, UPT, UR7, URZ, UPT ;  /* 0x0000003f0700728c */ /* 0x000fe2000bf05270 */
[----:B------:R-:W-:Y:S01]  /*1830*/  LOP3.LUT R11, R11, 0xfffffffc, RZ, 0xc0, !PT ;  /* 0xfffffffc0b0b7812 */ /* 0x000fe200078ec0ff */
[----:B------:R-:W-:Y:S01]  /*1840*/  UIADD3 UR14, -UR14, UR13, URZ ;  /* 0x0000000d0e0e7290 */ /* 0x000fe2000fffe13f */
[----:B------:R-:W-:Y:S01]  /*1850*/  LOP3.LUT R17, R17, 0xfffffff8, RZ, 0xc0, !PT ;  /* 0xfffffff811117812 */ /* 0x000fe200078ec0ff */
[----:B------:R-:W-:Y:S01]  /*1860*/  USEL UR9, URZ, 0x1, UP0 ;  /* 0x000000013f097887 */ /* 0x000fe20008000000 */
[----:B------:R-:W-:Y:S01]  /*1870*/  LOP3.LUT R86, R7, 0x1, RZ, 0xfc, !PT ;  /* 0x0000000107567812 */ /* 0x000fe200078efcff */
[----:B------:R-:W-:-:S02]  /*1880*/  IMAD.IADD R20, R10, 0x1, -R11 ;  /* 0x000000010a147824 */ /* 0x000fc400078e0a0b */
[----:B------:R-:W-:Y:S02]  /*1890*/  IMAD.IADD R16, R16, 0x1, -R17 ;  /* 0x0000000110107824 */ /* 0x000fe400078e0a11 */
[----:B------:R-:W-:Y:S01]  /*18a0*/  IMAD.U32 R87, RZ, RZ, UR9 ;  /* 0x00000009ff577e24 */ /* 0x000fe2000f8e00ff */
[----:B0-----:R-:W-:Y:S02]  /*18b0*/  ULEA UR12, UR6, UR12, 0x18 ;  /* 0x0000000c060c7291 */ /* 0x001fe4000f8ec03f */
[--C-:B------:R-:W-:Y:S01]  /*18c0*/  SHF.R.S32.HI R17, RZ, 0x1f, R16.reuse ;  /* 0x0000001fff117819 */ /* 0x100fe20000011410 */
[----:B------:R-:W-:Y:S01]  /*18d0*/  USHF.L.U32 UR6, UR7, 0x3, URZ ;  /* 0x0000000307067899 */ /* 0x000fe2000800063f */
[C-C-:B------:R-:W-:Y:S01]  /*18e0*/  IMAD R21, R19.reuse, -0x10, -R16.reuse ;  /* 0xfffffff013157824 */ /* 0x140fe200078e0a10 */
[----:B------:R-:W-:Y:S02]  /*18f0*/  UIADD3 UR7, UR12, 0x1c300, URZ ;  /* 0x0001c3000c077890 */ /* 0x000fe4000fffe03f */
[----:B------:R-:W-:Y:S01]  /*1900*/  ULOP3.LUT UR6, UR6, 0x8, URZ, 0xc0, !UPT ;  /* 0x0000000806067892 */ /* 0x000fe2000f8ec03f */
[----:B------:R-:W-:Y:S01]  /*1910*/  IMAD.WIDE R10, R19, 0x10, R16 ;  /* 0x00000010130a7825 */ /* 0x000fe200078e0210 */
[----:B------:R-:W-:-:S02]  /*1920*/  UIADD3 UR8, UR12, 0x300, URZ ;  /* 0x000003000c087890 */ /* 0x000fc4000fffe03f */
[----:B------:R-:W-:Y:S02]  /*1930*/  USHF.R.U32.HI UR7, URZ, 0x4, UR7 ;  /* 0x000000043f077899 */ /* 0x000fe40008011607 */
[----:B------:R-:W-:Y:S02]  /*1940*/  USHF.R.U32.HI UR8, URZ, 0x4, UR8 ;  /* 0x000000043f087899 */ /* 0x000fe40008011608 */
[----:B------:R-:W-:Y:S02]  /*1950*/  ULOP3.LUT UR24, UR6, 0x8, URZ, 0x3c, !UPT ;  /* 0x0000000806187892 */ /* 0x000fe4000f8e3c3f */
[----:B------:R-:W-:Y:S02]  /*1960*/  ULOP3.LUT UR16, UR6, 0x18, URZ, 0x3c, !UPT ;  /* 0x0000001806107892 */ /* 0x000fe4000f8e3c3f */
[----:B------:R-:W-:Y:S01]  /*1970*/  UIADD3 UR23, UR12, 0x1d0, URZ ;  /* 0x000001d00c177890 */ /* 0x000fe2000fffe03f */
[----:B------:R-:W-:Y:S01]  /*1980*/  ULDC UR6, c[0x0][0x284] ;  /* 0x0000a10000067ab9 */ /* 0x000fe20000000800 */
[----:B------:R-:W-:Y:S01]  /*1990*/  ULOP3.LUT UR7, UR7, 0x3fff, URZ, 0xc0, !UPT ;  /* 0x00003fff07077892 */ /* 0x000fe2000f8ec03f */
[----:B------:R-:W-:Y:S01]  /*19a0*/  VIADD R21, R21, UR6 ;  /* 0x0000000615157c36 */ /* 0x000fe20008000000 */
[----:B------:R-:W-:-:S02]  /*19b0*/  ULOP3.LUT UR8, UR8, 0x3fff, URZ, 0xc0, !UPT ;  /* 0x00003fff08087892 */ /* 0x000fc4000f8ec03f */
[----:B------:R-:W-:Y:S02]  /*19c0*/  ULEA UR15, UR15, UR23, 0x3 ;  /* 0x000000170f0f7291 */ /* 0x000fe4000f8e183f */
[----:B------:R-:W-:Y:S02]  /*19d0*/  ULOP3.LUT UR17, UR7, 0x10000, URZ, 0xfc, !UPT ;  /* 0x0001000007117892 */ /* 0x000fe4000f8efc3f */
[----:B------:R-:W-:-:S12]  /*19e0*/  ULOP3.LUT UR18, UR8, 0x10000, URZ, 0xfc, !UPT ;  /* 0x0001000008127892 */ /* 0x000fd8000f8efc3f */
.L_x_110:
[----:B------:R-:W-:Y:S01]  /*19f0*/  SHF.L.U32 R16, R87, 0x1f, RZ ;  /* 0x0000001f57107819 */ /* 0x000fe200000006ff */
[----:B------:R-:W0:Y:S01]  /*1a00*/  LDC R17, c[0x0][0x28c] ;  /* 0x0000a300ff117b82 */ /* 0x000e220000000800 */
[----:B------:R-:W-:Y:S01]  /*1a10*/  UMOV UR6, URZ ;  /* 0x0000003f00067c82 */ /* 0x000fe20008000000 */
[----:B------:R-:W-:Y:S01]  /*1a20*/  UMOV UR19, UR5 ;  /* 0x0000000500137c82 */ /* 0x000fe20008000000 */
[----:B-1----:R-:W1:Y:S01]  /*1a30*/  SYNCS.PHASECHK.TRANS64.TRYWAIT P0, [UR15+-0x8], R16 ;  /* 0xfffff810ff0075a7 */ /* 0x002e62000800014f */
[----:B0-----:R-:W-:Y:S01]  /*1a40*/  ISETP.GE.AND P1, PT, R17, 0x1, PT ;  /* 0x000000011100780c */ /* 0x001fe20003f26270 */
[----:B-1234-:R-:W-:-:S12]  /*1a50*/  @!P0 BRA `(.L_x_20) ;  /* 0x0000005c00bc8947 */ /* 0x01efd80003800000 */
.L_x_156:
[----:B------:R-:W-:Y:S01]  /*1a60*/  UMOV UR7, URZ ;  /* 0x0000003f00077c82 */ /* 0x000fe20008000000 */
[----:B------:R-:W-:Y:S01]  /*1a70*/  UMOV UR8, URZ ;  /* 0x0000003f00087c82 */ /* 0x000fe20008000000 */
[----:B------:R-:W-:Y:S02]  /*1a80*/  CS2R R22, SRZ ;  /* 0x0000000000167805 */ /* 0x000fe4000001ff00 */
[----:B------:R-:W-:Y:S02]  /*1a90*/  CS2R R56, SRZ ;  /* 0x0000000000387805 */ /* 0x000fe4000001ff00 */
[----:B------:R-:W-:Y:S02]  /*1aa0*/  CS2R R58, SRZ ;  /* 0x00000000003a7805 */ /* 0x000fe4000001ff00 */
[----:B------:R-:W-:Y:S02]  /*1ab0*/  CS2R R60, SRZ ;  /* 0x00000000003c7805 */ /* 0x000fe4000001ff00 */
[----:B------:R-:W-:-:S02]  /*1ac0*/  CS2R R62, SRZ ;  /* 0x00000000003e7805 */ /* 0x000fc4000001ff00 */
[----:B------:R-:W-:Y:S02]  /*1ad0*/  CS2R R64, SRZ ;  /* 0x0000000000407805 */ /* 0x000fe4000001ff00 */
        /* <DEDUP_REMOVED lines=9> */
[----:B------:R-:W-:Y:S01]  /*1b70*/  CS2R R84, SRZ ;  /* 0x0000000000547805 */ /* 0x000fe2000001ff00 */
[----:B------:R-:W-:Y:S01]  /*1b80*/  IMAD.U32 R88, RZ, RZ, UR4 ;  /* 0x00000004ff587e24 */ /* 0x000fe2000f8e00ff */
        /* <DEDUP_REMOVED lines=15> */
[----:B------:R-:W-:Y:S01]  /*1c80*/  CS2R R54, SRZ ;  /* 0x0000000000367805 */ /* 0x000fe2000001ff00 */
[----:B------:R-:W-:Y:S06]  /*1c90*/  @!P1 BRA `(.L_x_21) ;  /* 0x0000000400589947 */ /* 0x000fec0003800000 */
[----:B------:R-:W-:-:S13]  /*1ca0*/  ISETP.NE.AND P1, PT, R86, 0x3, PT ;  /* 0x000000035600780c */ /* 0x000fda0003f25270 */
[----:B------:R-:W-:Y:S05]  /*1cb0*/  @!P1 BRA `(.L_x_22) ;  /* 0x0000000000049947 */ /* 0x000fea0003800000 */
[----:B------:R-:W-:Y:S01]  /*1cc0*/  BPT.TRAP 0x1 ;  /* 0x000000040000795c */ /* 0x000fe20000300000 */
.L_x_22:
[----:B------:R-:W-:Y:S01]  /*1cd0*/  ULEA UR6, UR5, UR12, 0x3 ;  /* 0x0000000c05067291 */ /* 0x000fe2000f8e183f */
[----:B0-----:R-:W-:-:S05]  /*1ce0*/  IMAD.U32 R16, RZ, RZ, UR4 ;  /* 0x00000004ff107e24 */ /* 0x001fca000f8e00ff */
[----:B------:R-:W-:-:S04]  /*1cf0*/  SHF.L.U32 R16, R16, 0x1f, RZ ;  /* 0x0000001f10107819 */ /* 0x000fc800000006ff */
[----:B------:R0:W1:Y:S01]  /*1d00*/  SYNCS.PHASECHK.TRANS64.TRYWAIT P0, [UR6], R16 ;  /* 0x00000010ff0075a7 */ /* 0x0000620008000146 */
[----:B------:R-:W-:Y:S05]  /*1d10*/  @!P1 BRA `(.L_x_23) ;  /* 0x0000000000049947 */ /* 0x000fea0003800000 */
[----:B------:R-:W-:Y:S01]  /*1d20*/  BPT.TRAP 0x1 ;  /* 0x000000040000795c */ /* 0x000fe20000300000 */
.L_x_23:
[----:B-1----:R-:W-:Y:S05]  /*1d30*/  @P0 BRA `(.L_x_24) ;  /* 0x0000000000080947 */ /* 0x002fea0003800000 */
[----:B------:R-:W1:Y:S02]  /*1d40*/  SYNCS.PHASECHK.TRANS64.TRYWAIT P0, [UR6], R16 ;  /* 0x00000010ff0075a7 */ /* 0x000e640008000146 */
[----:B-1----:R-:W-:Y:S05]  /*1d50*/  @!P0 BRA `(.L_x_25) ;  /* 0x0000005c00148947 */ /* 0x002fea0003800000 */
.L_x_24:
[----:B------:R-:W-:Y:S01]  /*1d60*/  ULEA UR8, UR5, UR18, 0x8 ;  /* 0x0000001205087291 */ /* 0x000fe2000f8e403f */
[----:B------:R-:W-:Y:S01]  /*1d70*/  WARPGROUP.ARRIVE ;  /* 0x00000000000079c5 */ /* 0x000fe20000000000 */
[----:B------:R-:W-:Y:S01]  /*1d80*/  ULEA UR10, UR5, UR17, 0x8 ;  /* 0x00000011050a7291 */ /* 0x000fe2000f8e403f */
[----:B------:R-:W-:Y:S01]  /*1d90*/  CS2R R22, SRZ ;  /* 0x0000000000167805 */ /* 0x000fe2000001ff00 */
[----:B------:R-:W-:Y:S01]  /*1da0*/  UMOV UR9, 0x80000020 ;  /* 0x8000002000097882 */ /* 0x000fe20000000000 */
[----:B------:R-:W-:Y:S01]  /*1db0*/  UMOV UR11, 0x80000020 ;  /* 0x80000020000b7882 */ /* 0x000fe20000000000 */
[----:B------:R-:W-:Y:S01]  /*1dc0*/  ULDC UR7, c[0x0][0x50c] ;  /* 0x0001430000077ab9 */ /* 0x000fe20000000800 */
[----:B------:R-:W-:Y:S01]  /*1dd0*/  UMOV UR6, 0x2 ;  /* 0x0000000200067882 */ /* 0x000fe20000000000 */
[----:B------:R-:W-:Y:S01]  /*1de0*/  UISETP.NE.AND UP0, UPT, UR7, 0x2, UPT ;  /* 0x000000020700788c */ /* 0x000fe2000bf05270 */
[----:B------:R-:W-:Y:S02]  /*1df0*/  CS2R R56, SRZ ;  /* 0x0000000000387805 */ /* 0x000fe4000001ff00 */
[----:B------:R-:W-:Y:S01]  /*1e00*/  CS2R R58, SRZ ;  /* 0x00000000003a7805 */ /* 0x000fe2000001ff00 */
[----:B------:R-:W-:Y:S01]  /*1e10*/  QGMMA.64x64x32.F32.E4M3.E4M3 R24, gdesc[UR8], RZ, !UPT ;  /* 0x00e00000081879f3 */ /* 0x000fe2000c7008ff */
[----:B------:R-:W-:Y:S01]  /*1e20*/  USEL UR7, URZ, 0x1, UP0 ;  /* 0x000000013f077887 */ /* 0x000fe20008000000 */
[----:B------:R-:W-:Y:S01]  /*1e30*/  CS2R R60, SRZ ;  /* 0x00000000003c7805 */ /* 0x000fe2000001ff00 */
[----:B------:R-:W-:Y:S01]  /*1e40*/  UIADD3 UR8, UR8, 0x2, URZ ;  /* 0x0000000208087890 */ /* 0x000fe2000fffe03f */
[----:B------:R-:W-:Y:S01]  /*1e50*/  CS2R R62, SRZ ;  /* 0x00000000003e7805 */ /* 0x000fe2000001ff00 */
[----:B------:R-:W-:Y:S01]  /*1e60*/  UIADD3 UR10, UR10, 0x2, URZ ;  /* 0x000000020a0a7890 */ /* 0x000fe2000fffe03f */
[----:B------:R-:W-:-:S02]  /*1e70*/  CS2R R64, SRZ ;  /* 0x0000000000407805 */ /* 0x000fc4000001ff00 */
[----:B------:R-:W-:Y:S01]  /*1e80*/  ISETP.NE.AND P0, PT, RZ, UR7, PT ;  /* 0x00000007ff007c0c */ /* 0x000fe2000bf05270 */
[----:B------:R-:W-:Y:S01]  /*1e90*/  UMOV UR9, 0x80000020 ;  /* 0x8000002000097882 */ /* 0x000fe20000000000 */
[----:B------:R-:W-:Y:S01]  /*1ea0*/  UMOV UR11, 0x80000020 ;  /* 0x80000020000b7882 */ /* 0x000fe20000000000 */
        /* <DEDUP_REMOVED lines=10> */
[----:B------:R-:W-:Y:S01]  /*1f50*/  QGMMA.64x64x32.F32.E4M3.E4M3 R24, gdesc[UR8], R24, gsb0 ;  /* 0x00e00000081879f3 */ /* 0x000fe20008000818 */
[----:B------:R-:W-:Y:S05]  /*1f60*/  @!P0 BRA `(.L_x_26) ;  /* 0x0000000000888947 */ /* 0x000fea0003800000 */
[----:B------:R-:W-:Y:S02]  /*1f70*/  WARPGROUP.DEPBAR.LE gsb0, 0x0 ;  /* 0x00008000000079c5 */ /* 0x000fe40000010000 */
[----:B------:R-:W-:-:S01]  /*1f80*/  FADD R85, RZ, R24 ;  /* 0x00000018ff557221 */ /* 0x000fc20000000000 */
[----:B------:R-:W-:Y:S01]  /*1f90*/  FADD R84, RZ, R25 ;  /* 0x00000019ff547221 */ /* 0x000fe20000000000 */
        /* <DEDUP_REMOVED lines=30> */
[----:B------:R-:W-:-:S06]  /*2180*/  UMOV UR6, URZ ;  /* 0x0000003f00067c82 */ /* 0x000fcc0008000000 */
.L_x_26:
[----:B------:R-:W-:-:S04]  /*2190*/  UIADD3 UR19, UR5, 0x1, URZ ;  /* 0x0000000105137890 */ /* 0x000fc8000fffe03f */
[----:B------:R-:W-:-:S04]  /*21a0*/  UISETP.NE.AND UP0, UPT, UR19, 0x1c, UPT ;  /* 0x0000001c1300788c */ /* 0x000fc8000bf05270 */
[----:B------:R-:W-:Y:S02]  /*21b0*/  USEL UR8, URZ, 0x1, UP0 ;  /* 0x000000013f087887 */ /* 0x000fe40008000000 */
[----:B------:R-:W-:Y:S02]  /*21c0*/  USEL UR19, UR19, URZ, UP0 ;  /* 0x0000003f13137287 */ /* 0x000fe40008000000 */
[----:B------:R-:W-:-:S06]  /*21d0*/  ULOP3.LUT UR8, UR4, UR8, URZ, 0x3c, !UPT ;  /* 0x0000000804087292 */ /* 0x000fcc000f8e3c3f */
[----:B------:R-:W-:Y:S01]  /*21e0*/  IMAD.U32 R88, RZ, RZ, UR8 ;  /* 0x00000008ff587e24 */ /* 0x000fe2000f8e00ff */
[----:B------:R-:W-:-:S06]  /*21f0*/  UMOV UR8, 0x1 ;  /* 0x0000000100087882 */ /* 0x000fcc0000000000 */
.L_x_21:
[----:B------:R-:W-:-:S06]  /*2200*/  UISETP.GE.AND UP0, UPT, UR14, 0x1, UPT ;  /* 0x000000010e00788c */ /* 0x000fcc000bf06270 */
[----:B------:R-:W-:-:S13]  /*2210*/  PLOP3.LUT P0, PT, PT, PT, UP0, 0x80, 0x0 ;  /* 0x000000000000781c */ /* 0x000fda0003f0f008 */
[----:B------:R-:W-:Y:S05]  /*2220*/  @!P0 BRA `(.L_x_27) ;  /* 0x0000000400688947 */ /* 0x000fea0003800000 */
[----:B01----:R-:W-:Y:S01]  /*2230*/  IMAD.U32 R16, RZ, RZ, UR14 ;  /* 0x0000000eff107e24 */ /* 0x003fe2000f8e00ff */
[----:B------:R-:W-:Y:S01]  /*2240*/  ULDC UR25, c[0x0][0x50c] ;  /* 0x0001430000197ab9 */ /* 0x000fe20000000800 */
[----:B------:R-:W-:-:S07]  /*2250*/  IMAD.U32 R17, RZ, RZ, UR5 ;  /* 0x00000005ff117e24 */ /* 0x000fce000f8e00ff */
.L_x_35:
[----:B------:R-:W-:-:S13]  /*2260*/  ISETP.NE.AND P1, PT, R86, 0x3, PT ;  /* 0x000000035600780c */ /* 0x000fda0003f25270 */
[----:B------:R-:W-:Y:S05]  /*2270*/  @!P1 BRA `(.L_x_28) ;  /* 0x0000000000049947 */ /* 0x000fea0003800000 */
[----:B------:R-:W-:Y:S01]  /*2280*/  BPT.TRAP 0x1 ;  /* 0x000000040000795c */ /* 0x000fe20000300000 */
.L_x_28:
[----:B------:R-:W-:Y:S01]  /*2290*/  ULEA UR9, UR19, UR12, 0x3 ;  /* 0x0000000c13097291 */ /* 0x000fe2000f8e183f */
[----:B------:R-:W-:-:S08]  /*22a0*/  SHF.L.U32 R18, R88, 0x1f, RZ ;  /* 0x0000001f58127819 */ /* 0x000fd000000006ff */
[----:B------:R0:W1:Y:S01]  /*22b0*/  SYNCS.PHASECHK.TRANS64.TRYWAIT P0, [UR9], R18 ;  /* 0x00000012ff0075a7 */ /* 0x0000620008000149 */
[----:B------:R-:W-:Y:S05]  /*22c0*/  @!P1 BRA `(.L_x_29) ;  /* 0x0000000000049947 */ /* 0x000fea0003800000 */
[----:B------:R-:W-:Y:S01]  /*22d0*/  BPT.TRAP 0x1 ;  /* 0x000000040000795c */ /* 0x000fe20000300000 */
.L_x_29:
[----:B-1----:R-:W-:Y:S05]  /*22e0*/  @P0 BRA `(.L_x_30) ;  /* 0x0000000000080947 */ /* 0x002fea0003800000 */
[----:B------:R-:W1:Y:S02]  /*22f0*/  SYNCS.PHASECHK.TRANS64.TRYWAIT P0, [UR9], R18 ;  /* 0x00000012ff0075a7 */ /* 0x000e640008000149 */
[----:B-1----:R-:W-:Y:S05]  /*2300*/  @!P0 BRA `(.L_x_31) ;  /* 0x0000005400c08947 */ /* 0x002fea0003800000 */
.L_x_30:
[----:B------:R-:W-:Y:S01]  /*2310*/  UISETP.NE.AND UP0, UPT, UR7, URZ, UPT ;  /* 0x0000003f0700728c */ /* 0x000fe2000bf05270 */
[----:B------:R-:W-:Y:S01]  /*2320*/  WARPGROUP.ARRIVE ;  /* 0x00000000000079c5 */ /* 0x000fe20000000000 */
[----:B------:R-:W-:Y:S02]  /*2330*/  ULEA UR10, UR19, UR17, 0x8 ;  /* 0x00000011130a7291 */ /* 0x000fe4000f8e403f */
[----:B------:R-:W-:Y:S01]  /*2340*/  USEL UR8, UR8, URZ, !UP0 ;  /* 0x0000003f08087287 */ /* 0x000fe2000c000000 */
[----:B------:R-:W-:Y:S01]  /*2350*/  UMOV UR9, 0x80000020 ;  /* 0x8000002000097882 */ /* 0x000fe20000000000 */
[----:B------:R-:W-:Y:S02]  /*2360*/  UMOV UR11, 0x80000020 ;  /* 0x80000020000b7882 */ /* 0x000fe40000000000 */
[----:B------:R-:W-:Y:S02]  /*2370*/  UISETP.NE.U32.AND UP0, UPT, UR8, URZ, UPT ;  /* 0x0000003f0800728c */ /* 0x000fe4000bf05070 */
[----:B------:R-:W-:-:S02]  /*2380*/  ULEA UR8, UR19, UR18, 0x8 ;  /* 0x0000001213087291 */ /* 0x000fc4000f8e403f */
[----:B------:R-:W-:-:S07]  /*2390*/  UIADD3 UR6, UR6, 0x2, URZ ;  /* 0x0000000206067890 */ /* 0x000fce000fffe03f */
[----:B------:R-:W-:Y:S01]  /*23a0*/  QGMMA.64x64x32.F32.E4M3.E4M3 R24, gdesc[UR8], R24, UP0 ;  /* 0x00e00000081879f3 */ /* 0x000fe2000bf00818 */
[----:B------:R-:W-:Y:S02]  /*23b0*/  UIADD3 UR8, UR8, 0x2, URZ ;  /* 0x0000000208087890 */ /* 0x000fe4000fffe03f */
[----:B------:R-:W-:Y:S01]  /*23c0*/  UIADD3 UR10, UR10, 0x2, URZ ;  /* 0x000000020a0a7890 */ /* 0x000fe2000fffe03f */
[----:B------:R-:W-:Y:S01]  /*23d0*/  UMOV UR9, 0x80000020 ;  /* 0x8000002000097882 */ /* 0x000fe20000000000 */
[----:B------:R-:W-:Y:S01]  /*23e0*/  UMOV UR11, 0x80000020 ;  /* 0x80000020000b7882 */ /* 0x000fe20000000000 */
[----:B------:R-:W-:-:S04]  /*23f0*/  UISETP.NE.AND UP0, UPT, UR6, UR25, UPT ;  /* 0x000000190600728c */ /* 0x000fc8000bf05270 */
[----:B------:R-:W-:-:S06]  /*2400*/  USEL UR7, URZ, 0x1, UP0 ;  /* 0x000000013f077887 */ /* 0x000fcc0008000000 */
[----:B------:R-:W-:Y:S01]  /*2410*/  ISETP.NE.AND P0, PT, RZ, UR7, PT ;  /* 0x00000007ff007c0c */ /* 0x000fe2000bf05270 */
[----:B------:R-:W-:Y:S03]  /*2420*/  QGMMA.64x64x32.F32.E4M3.E4M3 R24, gdesc[UR8], R24, gsb0 ;  /* 0x00e00000081879f3 */ /* 0x000fe60008000818 */
[----:B------:R-:W-:-:S09]  /*2430*/  WARPGROUP.DEPBAR.LE gsb0, 0x1 ;  /* 0x00008000000079c5 */ /* 0x000fd20000010100 */
[----:B------:R-:W-:Y:S05]  /*2440*/  @!P0 BRA `(.L_x_32) ;  /* 0x0000000000888947 */ /* 0x000fea0003800000 */
[----:B------:R-:W-:Y:S02]  /*2450*/  WARPGROUP.DEPBAR.LE gsb0, 0x0 ;  /* 0x00008000000079c5 */ /* 0x000fe40000010000 */
[----:B------:R-:W-:-:S01]  /*2460*/  FADD R85, R24, R85 ;  /* 0x0000005518557221 */ /* 0x000fc20000000000 */
[----:B------:R-:W-:Y:S01]  /*2470*/  FADD R84, R25, R84 ;  /* 0x0000005419547221 */ /* 0x000fe20000000000 */
        /* <DEDUP_REMOVED lines=30> */
[----:B------:R-:W-:-:S06]  /*2660*/  UMOV UR6, URZ ;  /* 0x0000003f00067c82 */ /* 0x000fcc0008000000 */
.L_x_32:
[----:B------:R-:W-:Y:S05]  /*2670*/  @!P1 BRA `(.L_x_33) ;  /* 0x0000000000049947 */ /* 0x000fea0003800000 */
[----:B------:R-:W-:Y:S01]  /*2680*/  BPT.TRAP 0x1 ;  /* 0x000000040000795c */ /* 0x000fe20000300000 */
.L_x_33:
[----:B------:R-:W-:-:S13]  /*2690*/  ISETP.NE.AND P0, PT, R13, RZ, PT ;  /* 0x000000ff0d00720c */ /* 0x000fda0003f05270 */
[----:B01----:R-:W-:-:S05]  /*26a0*/  @P0 LEA R18, R17, UR12, 0x3 ;  /* 0x0000000c11120c11 */ /* 0x003fca000f8e18ff */
[----:B------:R-:W-:-:S05]  /*26b0*/  @P0 VIADD R19, R18, 0xe0 ;  /* 0x000000e012130836 */ /* 0x000fca0000000000 */
[----:B------:R-:W-:-:S04]  /*26c0*/  @P0 PRMT R19, R12, 0x654, R19 ;  /* 0x000006540c130816 */ /* 0x000fc80000000013 */
[----:B------:R0:W-:Y:S01]  /*26d0*/  @P0 SYNCS.ARRIVE.TRANS64.RED.A1T0 RZ, [R19+URZ], RZ ;  /* 0x000000ff13ff09a7 */ /* 0x0001e2000810043f */
[----:B------:R-:W-:-:S13]  /*26e0*/  ISETP.GT.U32.AND P0, PT, R7, 0x1, PT ;  /* 0x000000010700780c */ /* 0x000fda0003f04070 */
[----:B0-----:R-:W-:Y:S05]  /*26f0*/  @P0 BRA `(.L_x_34) ;  /* 0x0000000000040947 */ /* 0x001fea0003800000 */
[----:B------:R-:W-:Y:S01]  /*2700*/  BPT.TRAP 0x1 ;  /* 0x000000040000795c */ /* 0x000fe20000300000 */
.L_x_34:
[----:B------:R-:W-:Y:S01]  /*2710*/  UIADD3 UR19, UR19, 0x1, URZ ;  /* 0x0000000113137890 */ /* 0x000fe2000fffe03f */
[C---:B------:R-:W-:Y:S01]  /*2720*/  ISETP.GT.AND P1, PT, R16.reuse, 0x1, PT ;  /* 0x000000011000780c */ /* 0x040fe20003f24270 */
[----:B------:R-:W-:Y:S02]  /*2730*/  VIADD R17, R17, 0x1 ;  /* 0x0000000111117836 */ /* 0x000fe40000000000 */
[----:B------:R-:W-:Y:S01]  /*2740*/  UISETP.NE.AND UP0, UPT, UR19, 0x1c, UPT ;  /* 0x0000001c1300788c */ /* 0x000fe2000bf05270 */
[----:B------:R-:W-:Y:S02]  /*2750*/  VIADD R16, R16, 0xffffffff ;  /* 0xffffffff10107836 */ /* 0x000fe40000000000 */
[C---:B------:R-:W-:Y:S01]  /*2760*/  ISETP.NE.AND P0, PT, R17.reuse, 0x1c, PT ;  /* 0x0000001c1100780c */ /* 0x040fe20003f05270 */
[----:B------:R-:W-:Y:S02]  /*2770*/  USEL UR8, URZ, 0x1, UP0 ;  /* 0x000000013f087887 */ /* 0x000fe40008000000 */
[----:B------:R-:W-:Y:S01]  /*2780*/  USEL UR19, UR19, URZ, UP0 ;  /* 0x0000003f13137287 */ /* 0x000fe20008000000 */
[----:B------:R-:W-:-:S03]  /*2790*/  SEL R17, R17, RZ, P0 ;  /* 0x000000ff11117207 */ /* 0x000fc60000000000 */
[----:B------:R-:W-:Y:S01]  /*27a0*/  LOP3.LUT R88, R88, UR8, RZ, 0x3c, !PT ;  /* 0x0000000858587c12 */ /* 0x000fe2000f8e3cff */
[----:B------:R-:W-:Y:S01]  /*27b0*/  UMOV UR8, 0x1 ;  /* 0x0000000100087882 */ /* 0x000fe20000000000 */
[----:B------:R-:W-:Y:S06]  /*27c0*/  @P1 BRA `(.L_x_35) ;  /* 0xfffffff800a41947 */ /* 0x000fec000383ffff */
.L_x_27:
[----:B------:R-:W-:Y:S01]  /*27d0*/  UISETP.NE.AND UP0, UPT, UR6, URZ, UPT ;  /* 0x0000003f0600728c */ /* 0x000fe2000bf05270 */
[----:B01----:R-:W0:Y:S01]  /*27e0*/  LDC R16, c[0x0][0x28c] ;  /* 0x0000a300ff107b82 */ /* 0x003e220000000800 */
[----:B------:R-:W-:Y:S02]  /*27f0*/  IMAD.U32 R17, RZ, RZ, UR24 ;  /* 0x00000018ff117e24 */ /* 0x000fe4000f8e00ff */
[----:B------:R-:W-:-:S06]  /*2800*/  USEL UR6, URZ, 0x1, !UP0 ;  /* 0x000000013f067887 */ /* 0x000fcc000c000000 */
[----:B------:R-:W-:-:S13]  /*2810*/  ISETP.NE.AND P0, PT, RZ, UR6, PT ;  /* 0x00000006ff007c0c */ /* 0x000fda000bf05270 */
[----:B------:R-:W-:Y:S05]  /*2820*/  @!P0 BRA `(.L_x_36) ;  /* 0x0000000000848947 */ /* 0x000fea0003800000 */
[----:B------:R-:W-:Y:S02]  /*2830*/  WARPGROUP.DEPBAR.LE gsb0, 0x0 ;  /* 0x00008000000079c5 */ /* 0x000fe40000010000 */
[----:B------:R-:W-:Y:S01]  /*2840*/  FADD R85, R24, R85 ;  /* 0x0000005518557221 */ /* 0x000fe20000000000 */
        /* <DEDUP_REMOVED lines=30> */
[----:B------:R-:W-:-:S07]  /*2a30*/  FADD R22, R22, R55 ;  /* 0x0000003716167221 */ /* 0x000fce0000000000 */
.L_x_36:
[----:B0-----:R-:W-:Y:S01]  /*2a40*/  ISETP.GE.AND P0, PT, R16, 0x1, PT ;  /* 0x000000011000780c */ /* 0x001fe20003f06270 */
[----:B------:R0:W-:Y:S01]  /*2a50*/  SYNCS.ARRIVE.TRANS64.A1T0 RZ, [R17+UR23], RZ ;  /* 0x000000ff11ff79a7 */ /* 0x0001e20008100017 */
[----:B------:R-:W-:-:S11]  /*2a60*/  WARPGROUP.DEPBAR.LE gsb0, 0x0 ;  /* 0x00008000000079c5 */ /* 0x000fd60000010000 */
[----:B------:R-:W-:Y:S05]  /*2a70*/  @!P0 BRA `(.L_x_37) ;  /* 0x0000000000488947 */ /* 0x000fea0003800000 */
[----:B------:R-:W-:-:S13]  /*2a80*/  ISETP.NE.AND P0, PT, R86, 0x3, PT ;  /* 0x000000035600780c */ /* 0x000fda0003f05270 */
[----:B------:R-:W-:Y:S05]  /*2a90*/  @!P0 BRA `(.L_x_38) ;  /* 0x0000000000048947 */ /* 0x000fea0003800000 */
[----:B------:R-:W-:Y:S01]  /*2aa0*/  BPT.TRAP 0x1 ;  /* 0x000000040000795c */ /* 0x000fe20000300000 */
.L_x_38:
[----:B------:R-:W-:-:S13]  /*2ab0*/  ISETP.NE.AND P0, PT, R13, RZ, PT ;  /* 0x000000ff0d00720c */ /* 0x000fda0003f05270 */
[----:B------:R-:W-:-:S05]  /*2ac0*/  VOTEU.ANY UP0, P0 ;  /* 0x00000000003f7886 */ /* 0x000fca0000000100 */
[----:B------:R-:W-:-:S06]  /*2ad0*/  @UP0 UIADD3 UR6, UR14, UR5, URZ ;  /* 0x000000050e060290 */ /* 0x000fcc000fffe03f */
[----:B------:R-:W-:Y:S02]  /*2ae0*/  IMAD.U32 R16, RZ, RZ, UR6 ;  /* 0x00000006ff107e24 */ /* 0x000fe4000f8e00ff */
[----:B------:R-:W-:-:S03]  /*2af0*/  IMAD.U32 R19, RZ, RZ, UR6 ;  /* 0x00000006ff137e24 */ /* 0x000fc6000f8e00ff */
[----:B------:R-:W-:-:S05]  /*2b00*/  @P0 SHF.R.U32.HI R16, RZ, 0x2, R16 ;  /* 0x00000002ff100819 */ /* 0x000fca0000011610 */
[----:B0-----:R-:W-:-:S04]  /*2b10*/  @P0 IMAD.WIDE.U32 R16, R16, 0x24924925, RZ ;  /* 0x2492492510100825 */ /* 0x001fc800078e00ff */
[----:B------:R-:W-:-:S05]  /*2b20*/  @P0 IMAD R16, R17, -0x1c, R19 ;  /* 0xffffffe411100824 */ /* 0x000fca00078e0213 */
[----:B------:R-:W-:-:S05]  /*2b30*/  @P0 LEA R16, R16, UR12, 0x3 ;  /* 0x0000000c10100c11 */ /* 0x000fca000f8e18ff */
[----:B------:R-:W-:-:S05]  /*2b40*/  @P0 VIADD R17, R16, 0xe0 ;  /* 0x000000e010110836 */ /* 0x000fca0000000000 */
[----:B------:R-:W-:-:S04]  /*2b50*/  @P0 PRMT R17, R12, 0x654, R17 ;  /* 0x000006540c110816 */ /* 0x000fc80000000011 */
[----:B------:R1:W-:Y:S01]  /*2b60*/  @P0 SYNCS.ARRIVE.TRANS64.RED.A1T0 RZ, [R17+URZ], RZ ;  /* 0x000000ff11ff09a7 */ /* 0x0003e2000810043f */
[----:B------:R-:W-:-:S13]  /*2b70*/  ISETP.GT.U32.AND P0, PT, R7, 0x1, PT ;  /* 0x000000010700780c */ /* 0x000fda0003f04070 */
[----:B-1----:R-:W-:Y:S05]  /*2b80*/  @P0 BRA `(.L_x_37) ;  /* 0x0000000000040947 */ /* 0x002fea0003800000 */
[----:B------:R-:W-:Y:S01]  /*2b90*/  BPT.TRAP 0x1 ;  /* 0x000000040000795c */ /* 0x000fe20000300000 */
.L_x_37:
[----:B------:R-:W-:Y:S01]  /*2ba0*/  SHF.L.U32 R16, R87, 0x1f, RZ ;  /* 0x0000001f57107819 */ /* 0x000fe200000006ff */
[----:B------:R-:W-:Y:S01]  /*2bb0*/  UIADD3 UR5, UR22, UR5, URZ ;  /* 0x0000000516057290 */ /* 0x000fe2000fffe03f */
[----:B------:R-:W1:Y:S01]  /*2bc0*/  LDC R31, c[0x0][0x288] ;  /* 0x0000a200ff1f7b82 */ /* 0x000e620000000800 */
[----:B------:R-:W-:Y:S01]  /*2bd0*/  UISETP.GE.U32.AND UP1, UPT, UR22, 0x1c, UPT ;  /* 0x0000001c1600788c */ /* 0x000fe2000bf26070 */
[----:B------:R-:W-:Y:S01]  /*2be0*/  IMAD.SHL.U32 R24, R20, 0x2, RZ ;  /* 0x0000000214187824 */ /* 0x000fe200078e00ff */
[----:B------:R-:W-:Y:S02]  /*2bf0*/  UISETP.GT.U32.AND UP0, UPT, UR5, 0x1b, UPT ;  /* 0x0000001b0500788c */ /* 0x000fe4000bf04070 */
[----:B------:R-:W-:Y:S02]  /*2c00*/  USHF.R.U32.HI UR6, URZ, 0x2, UR5 ;  /* 0x000000023f067899 */ /* 0x000fe40008011605 */
[----:B------:R-:W-:Y:S01]  /*2c10*/  UISETP.LT.U32.AND UP0, UPT, UR22, 0x1c, UP0 ;  /* 0x0000001c1600788c */ /* 0x000fe20008701070 */
[----:B------:R-:W4:Y:S01]  /*2c20*/  SYNCS.PHASECHK.TRANS64.TRYWAIT P0, [UR15+0x8], R16 ;  /* 0x00000810ff0075a7 */ /* 0x000f22000800014f */
[----:B------:R-:W-:Y:S01]  /*2c30*/  UIMAD.WIDE.U32 UR6, UR6, 0x24924925, URZ ;  /* 0x24924925060678a5 */ /* 0x000fe2000f8e003f */
[----:B------:R-:W-:Y:S01]  /*2c40*/  SHF.R.S32.HI R25, RZ, 0x1f, R24 ;  /* 0x0000001fff197819 */ /* 0x000fe20000011418 */
[----:B------:R-:W-:-:S02]  /*2c50*/  USEL UR8, URZ, 0x1, !UP0 ;  /* 0x000000013f087887 */ /* 0x000fc4000c000000 */
[----:B------:R-:W-:Y:S02]  /*2c60*/  UIMAD UR5, UR7, -0x1c, UR5 ;  /* 0xffffffe4070578a4 */ /* 0x000fe4000f8e0205 */
[----:B------:R-:W-:-:S04]  /*2c70*/  ULOP3.LUT UR4, UR4, UR8, URZ, 0x3c, !UPT ;  /* 0x0000000804047292 */ /* 0x000fc8000f8e3c3f */
[----:B------:R-:W-:Y:S01]  /*2c80*/  @UP1 ULOP3.LUT UR4, UR4, 0x1, UR7, 0x78, !UPT ;  /* 0x0000000104041892 */ /* 0x000fe2000f8e7807 */
[----:B-1--4-:R-:W-:Y:S11]  /*2c90*/  @!P0 BRA `(.L_x_39) ;  /* 0x0000004c00748947 */ /* 0x012ff60003800000 */
.L_x_157:
[----:B------:R-:W-:Y:S01]  /*2ca0*/  IMAD.SHL.U32 R33, R4, 0x40, RZ ;  /* 0x0000004004217824 */ /* 0x000fe200078e00ff */
[----:B------:R-:W-:Y:S01]  /*2cb0*/  ULDC UR8, c[0x0][0x284] ;  /* 0x0000a10000087ab9 */ /* 0x000fe20000000800 */
[----:B------:R-:W-:Y:S01]  /*2cc0*/  IMAD.SHL.U32 R4, R6, 0x40, RZ ;  /* 0x0000004006047824 */ /* 0x000fe200078e00ff */
[----:B------:R-:W-:Y:S01]  /*2cd0*/  SHF.R.S32.HI R32, RZ, 0x1f, R5 ;  /* 0x0000001fff207819 */ /* 0x000fe20000011405 */
[----:B------:R-:W-:Y:S01]  /*2ce0*/  ULDC.64 UR6, c[0x0][0x5d0] ;  /* 0x0001740000067ab9 */ /* 0x000fe20000000a00 */
[----:B------:R-:W-:Y:S01]  /*2cf0*/  SHF.R.S32.HI R30, RZ, 0x1f, R33 ;  /* 0x0000001fff1e7819 */ /* 0x000fe20000011421 */
[----:B0-----:R-:W-:Y:S01]  /*2d00*/  IMAD.WIDE.U32 R16, R5, UR6, R24 ;  /* 0x0000000605107c25 */ /* 0x001fe2000f8e0018 */
[----:B------:R-:W-:-:S03]  /*2d10*/  ISETP.GE.AND P0, PT, R4, UR8, PT ;  /* 0x0000000804007c0c */ /* 0x000fc6000bf06270 */
[----:B------:R-:W-:Y:S01]  /*2d20*/  IMAD R18, R32, UR6, RZ ;  /* 0x0000000620127c24 */ /* 0x000fe2000f8e02ff */
[C---:B------:R-:W-:Y:S02]  /*2d30*/  ISETP.GE.OR P0, PT, R33.reuse, R31, P0 ;  /* 0x0000001f2100720c */ /* 0x040fe40000706670 */
[----:B------:R-:W-:Y:S01]  /*2d40*/  IADD3 R16, P1, R33, R16, RZ ;  /* 0x0000001021107210 */ /* 0x000fe20007f3e0ff */
[----:B------:R-:W-:-:S05]  /*2d50*/  IMAD R19, R5, UR7, R18 ;  /* 0x0000000705137c24 */ /* 0x000fca000f8e0212 */
[----:B------:R-:W-:-:S05]  /*2d60*/  IADD3.X R17, R30, R17, R19, P1, !PT ;  /* 0x000000111e117210 */ /* 0x000fca0000ffe413 */
[----:B------:R-:W-:Y:S05]  /*2d70*/  @P0 BRA `(.L_x_40) ;  /* 0x0000002400a80947 */ /* 0x000fea0003800000 */
[----:B------:R-:W0:Y:S01]  /*2d80*/  LDC.64 R26, c[0x0][0x5c8] ;  /* 0x00017200ff1a7b82 */ /* 0x000e220000000a00 */
[----:B------:R-:W-:Y:S01]  /*2d90*/  IMAD.WIDE R28, R6, 0x40, R10 ;  /* 0x00000040061c7825 */ /* 0x000fe200078e020a */
[----:B------:R-:W-:Y:S01]  /*2da0*/  ULDC.64 UR6, c[0x0][0x5c0] ;  /* 0x0001700000067ab9 */ /* 0x000fe20000000a00 */
[----:B------:R-:W-:Y:S02]  /*2db0*/  BSSY B0, `(.L_x_40) ;  /* 0x0000266000007945 */ /* 0x000fe40003800000 */
[-C--:B0-----:R-:W-:Y:S02]  /*2dc0*/  IMAD R6, R29, R26.reuse, RZ ;  /* 0x0000001a1d067224 */ /* 0x081fe400078e02ff */
[----:B------:R-:W-:-:S04]  /*2dd0*/  IMAD.WIDE.U32 R16, R28, R26, R16 ;  /* 0x0000001a1c107225 */ /* 0x000fc800078e0010 */
[----:B------:R-:W-:Y:S01]  /*2de0*/  IMAD R19, R28, R27, R6 ;  /* 0x0000001b1c137224 */ /* 0x000fe200078e0206 */
[----:B------:R-:W-:Y:S02]  /*2df0*/  LEA R18, P0, R26, R16, 0x3 ;  /* 0x000000101a127211 */ /* 0x000fe400078018ff */
[----:B------:R-:W-:Y:S01]  /*2e00*/  IADD3 R16, P1, R16, UR6, RZ ;  /* 0x0000000610107c10 */ /* 0x000fe2000ff3e0ff */
[----:B------:R-:W-:Y:S01]  /*2e10*/  IMAD.IADD R19, R17, 0x1, R19 ;  /* 0x0000000111137824 */ /* 0x000fe200078e0213 */
[----:B------:R-:W-:-:S04]  /*2e20*/  IADD3 R18, P2, R18, UR6, RZ ;  /* 0x0000000612127c10 */ /* 0x000fc8000ff5e0ff */
[----:B------:R-:W-:Y:S01]  /*2e30*/  LEA.HI.X R6, R26, R19, R27, 0x3, P0 ;  /* 0x000000131a067211 */ /* 0x000fe200000f1c1b */
[----:B------:R-:W-:Y:S01]  /*2e40*/  IMAD R26, R20, -0x2, R31 ;  /* 0xfffffffe141a7824 */ /* 0x000fe200078e021f */
[----:B---3-5:R-:W-:Y:S02]  /*2e50*/  FSETP.NEU.AND P0, PT, R15, RZ, PT ;  /* 0x000000ff0f00720b */ /* 0x028fe40003f0d000 */
[----:B------:R-:W-:Y:S01]  /*2e60*/  IADD3.X R17, R19, UR7, RZ, P1, !PT ;  /* 0x0000000713117c10 */ /* 0x000fe20008ffe4ff */
[----:B------:R-:W-:Y:S01]  /*2e70*/  IMAD.IADD R26, R26, 0x1, -R33 ;  /* 0x000000011a1a7824 */ /* 0x000fe200078e0a21 */
[----:B------:R-:W-:Y:S01]  /*2e80*/  IADD3.X R19, R6, UR7, RZ, P2, !PT ;  /* 0x0000000706137c10 */ /* 0x000fe200097fe4ff */
[----:B------:R-:W-:-:S08]  /*2e90*/  IMAD.IADD R6, R21, 0x1, -R4 ;  /* 0x0000000115067824 */ /* 0x000fd000078e0a04 */
[----:B------:R-:W-:Y:S05]  /*2ea0*/  @!P0 BRA `(.L_x_41) ;  /* 0x0000001c00188947 */ /* 0x000fea0003800000 */
[----:B------:R-:W-:Y:S01]  /*2eb0*/  ULDC.64 UR6, c[0x0][0x5b8] ;  /* 0x00016e0000067ab9 */ /* 0x000fe20000000a00 */
[----:B------:R-:W-:Y:S01]  /*2ec0*/  ULDC.64 UR8, c[0x0][0x5a8] ;  /* 0x00016a0000087ab9 */ /* 0x000fe20000000a00 */
[----:B------:R-:W-:Y:S01]  /*2ed0*/  IMAD.WIDE.U32 R24, R5, UR6, R24 ;  /* 0x0000000605187c25 */ /* 0x000fe2000f8e0018 */
[----:B------:R-:W-:Y:S03]  /*2ee0*/  BSSY B1, `(.L_x_42) ;  /* 0x0000010000017945 */ /* 0x000fe60003800000 */
[----:B------:R-:W-:Y:S01]  /*2ef0*/  IMAD R4, R32, UR6, RZ ;  /* 0x0000000620047c24 */ /* 0x000fe2000f8e02ff */
[----:B------:R-:W-:-:S03]  /*2f00*/  IADD3 R24, P0, R33, R24, RZ ;  /* 0x0000001821187210 */ /* 0x000fc60007f1e0ff */
[----:B------:R-:W-:Y:S01]  /*2f10*/  IMAD R5, R5, UR7, R4 ;  /* 0x0000000705057c24 */ /* 0x000fe2000f8e0204 */
[----:B------:R-:W-:Y:S02]  /*2f20*/  ULDC.64 UR6, c[0x0][0x5b0] ;  /* 0x00016c0000067ab9 */ /* 0x000fe40000000a00 */
[----:B------:R-:W-:Y:S02]  /*2f30*/  IMAD R27, R29, UR6, RZ ;  /* 0x000000061d1b7c24 */ /* 0x000fe4000f8e02ff */
[----:B------:R-:W-:Y:S02]  /*2f40*/  IADD3.X R25, R30, R25, R5, P0, !PT ;  /* 0x000000191e197210 */ /* 0x000fe400007fe405 */
[----:B------:R-:W-:Y:S01]  /*2f50*/  ISETP.GE.AND P0, PT, R26, 0x1, PT ;  /* 0x000000011a00780c */ /* 0x000fe20003f06270 */
[C---:B------:R-:W-:Y:S02]  /*2f60*/  IMAD R27, R28.reuse, UR7, R27 ;  /* 0x000000071c1b7c24 */ /* 0x040fe4000f8e021b */
[----:B------:R-:W-:Y:S01]  /*2f70*/  IMAD.WIDE.U32 R4, R28, UR6, R24 ;  /* 0x000000061c047c25 */ /* 0x000fe2000f8e0018 */
[----:B------:R-:W-:-:S02]  /*2f80*/  ISETP.LT.OR P3, PT, R6, 0x1, !P0 ;  /* 0x000000010600780c */ /* 0x000fc40004761670 */
[----:B------:R-:W-:-:S04]  /*2f90*/  IADD3 R4, P1, R4, UR8, RZ ;  /* 0x0000000804047c10 */ /* 0x000fc8000ff3e0ff */
[--C-:B------:R-:W-:Y:S02]  /*2fa0*/  IADD3.X R5, R5, UR9, R27.reuse, P1, !PT ;  /* 0x0000000905057c10 */ /* 0x100fe40008ffe41b */
[----:B------:R-:W-:-:S05]  /*2fb0*/  PRMT R27, RZ, 0x7610, R27 ;  /* 0x00007610ff1b7816 */ /* 0x000fca000000001b */
[----:B------:R-:W-:Y:S05]  /*2fc0*/  @P3 BRA `(.L_x_43) ;  /* 0x0000000000043947 */ /* 0x000fea0003800000 */
[----:B------:R0:W5:Y:S02]  /*2fd0*/  LDG.E.U8 R27, desc[UR20][R4.64] ;  /* 0x00000014041b7981 */ /* 0x000164000c1e1100 */
.L_x_43:
[----:B------:R-:W-:Y:S05]  /*2fe0*/  BSYNC B1 ;  /* 0x0000000000017941 */ /* 0x000fea0003800000 */
.L_x_42:
[----:B-----5:R-:W-:Y:S01]  /*2ff0*/  LOP3.LUT R27, R27, 0xff, RZ, 0xc0, !PT ;  /* 0x000000ff1b1b7812 */ /* 0x020fe200078ec0ff */
[----:B------:R-:W-:Y:S01]  /*3000*/  BSSY B1, `(.L_x_44) ;  /* 0x000000c000017945 */ /* 0x000fe20003800000 */
[----:B------:R-:W-:Y:S02]  /*3010*/  ISETP.GE.AND P1, PT, R26, 0x2, PT ;  /* 0x000000021a00780c */ /* 0x000fe40003f26270 */
[----:B------:R-:W-:Y:S02]  /*3020*/  F2FP.F16.E4M3.UNPACK_B R27, R27 ;  /* 0x0000001bff1b723e */ /* 0x000fe400020006ff */
[----:B------:R-:W-:-:S03]  /*3030*/  ISETP.LT.OR P2, PT, R6, 0x1, !P1 ;  /* 0x000000010600780c */ /* 0x000fc60004f41670 */
[----:B------:R-:W-:Y:S01]  /*3040*/  HADD2.F32 R30, -RZ, R27.H0_H0 ;  /* 0x2000001bff1e7230 */ /* 0x000fe20000004100 */
[----:B------:R-:W-:-:S04]  /*3050*/  PRMT R27, RZ, 0x7610, R27 ;  /* 0x00007610ff1b7816 */ /* 0x000fc8000000001b */
[----:B------:R-:W-:-:S04]  /*3060*/  FMUL R30, R30, R15 ;  /* 0x0000000f1e1e7220 */ /* 0x000fc80000400000 */
[----:B--2---:R-:W-:-:S05]  /*3070*/  FFMA R30, R85, R14, R30 ;  /* 0x0000000e551e7223 */ /* 0x004fca000000001e */
[----:B------:R-:W-:-:S05]  /*3080*/  F2FP.SATFINITE.E4M3.F32.PACK_AB_MERGE_C R31, RZ, R30, RZ ;  /* 0x0000001eff1f723e */ /* 0x000fca00048070ff */
[----:B------:R1:W-:Y:S01]  /*3090*/  @!P3 STG.E.U8 desc[UR20][R16.64], R31 ;  /* 0x0000001f1000b986 */ /* 0x0003e2000c101114 */
[----:B------:R-:W-:Y:S05]  /*30a0*/  @P2 BRA `(.L_x_45) ;  /* 0x0000000000042947 */ /* 0x000fea0003800000 */
[----:B------:R2:W5:Y:S02]  /*30b0*/  LDG.E.U8 R27, desc[UR20][R4.64+0x1] ;  /* 0x00000114041b7981 */ /* 0x000564000c1e1100 */
.L_x_45:
[----:B------:R-:W-:Y:S05]  /*30c0*/  BSYNC B1 ;  /* 0x0000000000017941 */ /* 0x000fea0003800000 */
.L_x_44:
[----:B-----5:R-:W-:Y:S01]  /*30d0*/  LOP3.LUT R27, R27, 0xff, RZ, 0xc0, !PT ;  /* 0x000000ff1b1b7812 */ /* 0x020fe200078ec0ff */
[----:B------:R-:W-:Y:S01]  /*30e0*/  BSSY B1, `(.L_x_46) ;  /* 0x0000012000017945 */ /* 0x000fe20003800000 */
[----:B-1----:R-:W-:Y:S02]  /*30f0*/  IADD3 R31, P3, R28, 0x8, RZ ;  /* 0x000000081c1f7810 */ /* 0x002fe40007f7e0ff */
[----:B------:R-:W-:Y:S02]  /*3100*/  F2FP.F16.E4M3.UNPACK_B R27, R27 ;  /* 0x0000001bff1b723e */ /* 0x000fe400020006ff */
[----:B------:R-:W-:Y:S01]  /*3110*/  ISETP.LT.OR P0, PT, R6, 0x9, !P0 ;  /* 0x000000090600780c */ /* 0x000fe20004701670 */
[----:B------:R-:W-:Y:S02]  /*3120*/  IMAD.X R29, RZ, RZ, R29, P3 ;  /* 0x000000ffff1d7224 */ /* 0x000fe400018e061d */
[----:B------:R-:W-:Y:S02]  /*3130*/  HADD2.F32 R28, -RZ, R27.H0_H0 ;  /* 0x2000001bff1c7230 */ /* 0x000fe40000004100 */
[----:B------:R-:W-:-:S04]  /*3140*/  IMAD.WIDE.U32 R24, R31, UR6, R24 ;  /* 0x000000061f187c25 */ /* 0x000fc8000f8e0018 */
[----:B------:R-:W-:Y:S01]  /*3150*/  FMUL R27, R28, R15 ;  /* 0x0000000f1c1b7220 */ /* 0x000fe20000400000 */
[----:B------:R-:W-:Y:S01]  /*3160*/  IMAD R28, R29, UR6, RZ ;  /* 0x000000061d1c7c24 */ /* 0x000fe2000f8e02ff */
[----:B------:R-:W-:Y:S02]  /*3170*/  IADD3 R24, P3, R24, UR8, RZ ;  /* 0x0000000818187c10 */ /* 0x000fe4000ff7e0ff */
[----:B------:R-:W-:Y:S01]  /*3180*/  FFMA R27, R84, R14, R27 ;  /* 0x0000000e541b7223 */ /* 0x000fe2000000001b */
[----:B------:R-:W-:-:S04]  /*3190*/  IMAD R31, R31, UR7, R28 ;  /* 0x000000071f1f7c24 */ /* 0x000fc8000f8e021c */
[----:B------:R-:W-:Y:S02]  /*31a0*/  F2FP.SATFINITE.E4M3.F32.PACK_AB_MERGE_C R29, RZ, R27, RZ ;  /* 0x0000001bff1d723e */ /* 0x000fe400048070ff */
[----:B------:R-:W-:Y:S02]  /*31b0*/  IADD3.X R25, R25, UR9, R31, P3, !PT ;  /* 0x0000000919197c10 */ /* 0x000fe40009ffe41f */
[----:B------:R-:W-:Y:S01]  /*31c0*/  PRMT R27, RZ, 0x7610, R27 ;  /* 0x00007610ff1b7816 */ /* 0x000fe2000000001b */
[----:B------:R1:W-:Y:S01]  /*31d0*/  @!P2 STG.E.U8 desc[UR20][R16.64+0x1], R29 ;  /* 0x0000011d1000a986 */ /* 0x0003e2000c101114 */
[----:B------:R-:W-:Y:S05]  /*31e0*/  @P0 BRA `(.L_x_47) ;  /* 0x0000000000040947 */ /* 0x000fea0003800000 */
[----:B------:R3:W5:Y:S02]  /*31f0*/  LDG.E.U8 R27, desc[UR20][R24.64] ;  /* 0x00000014181b7981 */ /* 0x000764000c1e1100 */
.L_x_47:
[----:B------:R-:W-:Y:S05]  /*3200*/  BSYNC B1 ;  /* 0x0000000000017941 */ /* 0x000fea0003800000 */
.L_x_46:
[----:B-----5:R-:W-:Y:S01]  /*3210*/  LOP3.LUT R27, R27, 0xff, RZ, 0xc0, !PT ;  /* 0x000000ff1b1b7812 */ /* 0x020fe200078ec0ff */
[----:B------:R-:W-:Y:S01]  /*3220*/  BSSY B1, `(.L_x_48) ;  /* 0x000000b000017945 */ /* 0x000fe20003800000 */
[----:B------:R-:W-:Y:S02]  /*3230*/  ISETP.LT.OR P1, PT, R6, 0x9, !P1 ;  /* 0x000000090600780c */ /* 0x000fe40004f21670 */
[----:B------:R-:W-:-:S05]  /*3240*/  F2FP.F16.E4M3.UNPACK_B R27, R27 ;  /* 0x0000001bff1b723e */ /* 0x000fca00020006ff */
[----:B------:R-:W-:Y:S01]  /*3250*/  HADD2.F32 R28, -RZ, R27.H0_H0 ;  /* 0x2000001bff1c7230 */ /* 0x000fe20000004100 */
[----:B------:R-:W-:-:S04]  /*3260*/  PRMT R27, RZ, 0x7610, R27 ;  /* 0x00007610ff1b7816 */ /* 0x000fc8000000001b */
[----:B------:R-:W-:-:S04]  /*3270*/  FMUL R28, R28, R15 ;  /* 0x0000000f1c1c7220 */ /* 0x000fc80000400000 */
[----:B------:R-:W-:-:S05]  /*3280*/  FFMA R28, R83, R14, R28 ;  /* 0x0000000e531c7223 */ /* 0x000fca000000001c */
[----:B-1----:R-:W-:-:S05]  /*3290*/  F2FP.SATFINITE.E4M3.F32.PACK_AB_MERGE_C R29, RZ, R28, RZ ;  /* 0x0000001cff1d723e */ /* 0x002fca00048070ff */
[----:B------:R1:W-:Y:S01]  /*32a0*/  @!P0 STG.E.U8 desc[UR20][R18.64], R29 ;  /* 0x0000001d12008986 */ /* 0x0003e2000c101114 */
[----:B------:R-:W-:Y:S05]  /*32b0*/  @P1 BRA `(.L_x_49) ;  /* 0x0000000000041947 */ /* 0x000fea0003800000 */
[----:B------:R4:W5:Y:S02]  /*32c0*/  LDG.E.U8 R27, desc[UR20][R24.64+0x1] ;  /* 0x00000114181b7981 */ /* 0x000964000c1e1100 */
.L_x_49:
[----:B------:R-:W-:Y:S05]  /*32d0*/  BSYNC B1 ;  /* 0x0000000000017941 */ /* 0x000fea0003800000 */
.L_x_48:
[----:B-----5:R-:W-:Y:S01]  /*32e0*/  LOP3.LUT R27, R27, 0xff, RZ, 0xc0, !PT ;  /* 0x000000ff1b1b7812 */ /* 0x020fe200078ec0ff */
[----:B------:R-:W-:Y:S01]  /*32f0*/  BSSY B1, `(.L_x_50) ;  /* 0x000000c000017945 */ /* 0x000fe20003800000 */
[----:B------:R-:W-:Y:S02]  /*3300*/  ISETP.GE.AND P0, PT, R26, 0x9, PT ;  /* 0x000000091a00780c */ /* 0x000fe40003f06270 */
[----:B------:R-:W-:Y:S02]  /*3310*/  F2FP.F16.E4M3.UNPACK_B R27, R27 ;  /* 0x0000001bff1b723e */ /* 0x000fe400020006ff */
[----:B------:R-:W-:-:S03]  /*3320*/  ISETP.LT.OR P2, PT, R6, 0x1, !P0 ;  /* 0x000000010600780c */ /* 0x000fc60004741670 */
[----:B------:R-:W-:-:S05]  /*3330*/  HADD2.F32 R28, -RZ, R27.H0_H0 ;  /* 0x2000001bff1c7230 */ /* 0x000fca0000004100 */
[----:B------:R-:W-:-:S04]  /*3340*/  FMUL R27, R28, R15 ;  /* 0x0000000f1c1b7220 */ /* 0x000fc80000400000 */
[----:B------:R-:W-:-:S05]  /*3350*/  FFMA R27, R82, R14, R27 ;  /* 0x0000000e521b7223 */ /* 0x000fca000000001b */
[----:B-1----:R-:W-:Y:S02]  /*3360*/  F2FP.SATFINITE.E4M3.F32.PACK_AB_MERGE_C R29, RZ, R27, RZ ;  /* 0x0000001bff1d723e */ /* 0x002fe400048070ff */
[----:B------:R-:W-:-:S03]  /*3370*/  PRMT R27, RZ, 0x7610, R27 ;  /* 0x00007610ff1b7816 */ /* 0x000fc6000000001b */
[----:B------:R1:W-:Y:S01]  /*3380*/  @!P1 STG.E.U8 desc[UR20][R18.64+0x1], R29 ;  /* 0x0000011d12009986 */ /* 0x0003e2000c101114 */
[----:B------:R-:W-:Y:S05]  /*3390*/  @P2 BRA `(.L_x_51) ;  /* 0x0000000000042947 */ /* 0x000fea0003800000 */
[----:B------:R0:W5:Y:S02]  /*33a0*/  LDG.E.U8 R27, desc[UR20][R4.64+0x8] ;  /* 0x00000814041b7981 */ /* 0x000164000c1e1100 */
.L_x_51:
[----:B------:R-:W-:Y:S05]  /*33b0*/  BSYNC B1 ;  /* 0x0000000000017941 */ /* 0x000fea0003800000 */
.L_x_50:
        /* <DEDUP_REMOVED lines=13> */
.L_x_53:
[----:B------:R-:W-:Y:S05]  /*3490*/  BSYNC B1 ;  /* 0x0000000000017941 */ /* 0x000fea0003800000 */
.L_x_52:
[----:B-----5:R-:W-:Y:S01]  /*34a0*/  LOP3.LUT R27, R27, 0xff, RZ, 0xc0, !PT ;  /* 0x000000ff1b1b7812 */ /* 0x020fe200078ec0ff */
[----:B------:R-:W-:Y:S01]  /*34b0*/  BSSY B1, `(.L_x_54) ;  /* 0x000000b000017945 */ /* 0x000fe20003800000 */
[----:B------:R-:W-:Y:S02]  /*34c0*/  ISETP.LT.OR P0, PT, R6, 0x9, !P0 ;  /* 0x000000090600780c */ /* 0x000fe40004701670 */
[----:B------:R-:W-:-:S05]  /*34d0*/  F2FP.F16.E4M3.UNPACK_B R27, R27 ;  /* 0x0000001bff1b723e */ /* 0x000fca00020006ff */
        /* <DEDUP_REMOVED lines=8> */
.L_x_55:
[----:B------:R-:W-:Y:S05]  /*3560*/  BSYNC B1 ;  /* 0x0000000000017941 */ /* 0x000fea0003800000 */
.L_x_54:
        /* <DEDUP_REMOVED lines=12> */
.L_x_57:
[----:B------:R-:W-:Y:S05]  /*3630*/  BSYNC B1 ;  /* 0x0000000000017941 */ /* 0x000fea0003800000 */
.L_x_56:
        /* <DEDUP_REMOVED lines=13> */
.L_x_59:
[----:B------:R-:W-:Y:S05]  /*3710*/  BSYNC B1 ;  /* 0x0000000000017941 */ /* 0x000fea0003800000 */
.L_x_58:
        /* <DEDUP_REMOVED lines=13> */
.L_x_61:
[----:B------:R-:W-:Y:S05]  /*37f0*/  BSYNC B1 ;  /* 0x0000000000017941 */ /* 0x000fea0003800000 */
.L_x_60:
        /* <DEDUP_REMOVED lines=12> */
.L_x_63:
[----:B------:R-:W-:Y:S05]  /*38c0*/  BSYNC B1 ;  /* 0x0000000000017941 */ /* 0x000fea0003800000 */
.L_x_62:
        /* <DEDUP_REMOVED lines=12> */
.L_x_65:
[----:B------:R-:W-:Y:S05]  /*3990*/  BSYNC B1 ;  /* 0x0000000000017941 */ /* 0x000fea0003800000 */
.L_x_64:
        /* <DEDUP_REMOVED lines=13> */
.L_x_67:
[----:B------:R-:W-:Y:S05]  /*3a70*/  BSYNC B1 ;  /* 0x0000000000017941 */ /* 0x000fea0003800000 */
.L_x_66:
        /* <DEDUP_REMOVED lines=13> */
.L_x_69:
[----:B------:R-:W-:Y:S05]  /*3b50*/  BSYNC B1 ;  /* 0x0000000000017941 */ /* 0x000fea0003800000 */
.L_x_68:
        /* <DEDUP_REMOVED lines=12> */
.L_x_71:
[----:B------:R-:W-:Y:S05]  /*3c20*/  BSYNC B1 ;  /* 0x0000000000017941 */ /* 0x000fea0003800000 */
.L_x_70:
        /* <DEDUP_REMOVED lines=12> */
.L_x_73:
[----:B------:R-:W-:Y:S05]  /*3cf0*/  BSYNC B1 ;  /* 0x0000000000017941 */ /* 0x000fea0003800000 */
.L_x_72:
        /* <DEDUP_REMOVED lines=13> */
.L_x_75:
[----:B------:R-:W-:Y:S05]  /*3dd0*/  BSYNC B1 ;  /* 0x0000000000017941 */ /* 0x000fea0003800000 */
.L_x_74:
        /* <DEDUP_REMOVED lines=13> */
.L_x_77:
[----:B------:R-:W-:Y:S05]  /*3eb0*/  BSYNC B1 ;  /* 0x0000000000017941 */ /* 0x000fea0003800000 */
.L_x_76:
        /* <DEDUP_REMOVED lines=12> */
.L_x_79:
[----:B------:R-:W-:Y:S05]  /*3f80*/  BSYNC B1 ;  /* 0x0000000000017941 */ /* 0x000fea0003800000 */
.L_x_78:
        /* <DEDUP_REMOVED lines=12> */
.L_x_81:
[----:B------:R-:W-:Y:S05]  /*4050*/  BSYNC B1 ;  /* 0x0000000000017941 */ /* 0x000fea0003800000 */
.L_x_80:
        /* <DEDUP_REMOVED lines=13> */
.L_x_83:
[----:B------:R-:W-:Y:S05]  /*4130*/  BSYNC B1 ;  /* 0x0000000000017941 */ /* 0x000fea0003800000 */
.L_x_82:
        /* <DEDUP_REMOVED lines=13> */
.L_x_85:
[----:B------:R-:W-:Y:S05]  /*4210*/  BSYNC B1 ;  /* 0x0000000000017941 */ /* 0x000fea0003800000 */
.L_x_84:
        /* <DEDUP_REMOVED lines=12> */
.L_x_87:
[----:B------:R-:W-:Y:S05]  /*42e0*/  BSYNC B1 ;  /* 0x0000000000017941 */ /* 0x000fea0003800000 */
.L_x_86:
        /* <DEDUP_REMOVED lines=12> */
.L_x_89:
[----:B------:R-:W-:Y:S05]  /*43b0*/  BSYNC B1 ;  /* 0x0000000000017941 */ /* 0x000fea0003800000 */
.L_x_88:
        /* <DEDUP_REMOVED lines=13> */
.L_x_91:
[----:B------:R-:W-:Y:S05]  /*4490*/  BSYNC B1 ;  /* 0x0000000000017941 */ /* 0x000fea0003800000 */
.L_x_90:
        /* <DEDUP_REMOVED lines=13> */
.L_x_93:
[----:B------:R-:W-:Y:S05]  /*4570*/  BSYNC B1 ;  /* 0x0000000000017941 */ /* 0x000fea0003800000 */
.L_x_92:
        /* <DEDUP_REMOVED lines=12> */
.L_x_95:
[----:B------:R-:W-:Y:S05]  /*4640*/  BSYNC B1 ;  /* 0x0000000000017941 */ /* 0x000fea0003800000 */
.L_x_94:
        /* <DEDUP_REMOVED lines=12> */
.L_x_97:
[----:B------:R-:W-:Y:S05]  /*4710*/  BSYNC B1 ;  /* 0x0000000000017941 */ /* 0x000fea0003800000 */
.L_x_96:
        /* <DEDUP_REMOVED lines=13> */
.L_x_99:
[----:B------:R-:W-:Y:S05]  /*47f0*/  BSYNC B1 ;  /* 0x0000000000017941 */ /* 0x000fea0003800000 */
.L_x_98:
[----:B-----5:R-:W-:Y:S01]  /*4800*/  LOP3.LUT R27, R27, 0xff, RZ, 0xc0, !PT ;  /* 0x000000ff1b1b7812 */ /* 0x020fe200078ec0ff */
[----:B------:R-:W-:Y:S01]  /*4810*/  BSSY B1, `(.L_x_100) ;  /* 0x000000c000017945 */ /* 0x000fe20003800000 */
[----:B------:R-:W-:Y:S02]  /*4820*/  ISETP.GE.AND P1, PT, R26, 0x3a, PT ;  /* 0x0000003a1a00780c */ /* 0x000fe40003f26270 */
[----:B------:R-:W-:Y:S02]  /*4830*/  F2FP.F16.E4M3.UNPACK_B R27, R27 ;  /* 0x0000001bff1b723e */ /* 0x000fe400020006ff */
[----:B------:R-:W-:Y:S02]  /*4840*/  ISETP.LT.OR P3, PT, R6, 0x1, !P1 ;  /* 0x000000010600780c */ /* 0x000fe40004f61670 */
[----:B------:R-:W-:Y:S01]  /*4850*/  PRMT R26, RZ, 0x7610, R26 ;  /* 0x00007610ff1a7816 */ /* 0x000fe2000000001a */
[----:B------:R-:W-:-:S05]  /*4860*/  HADD2.F32 R28, -RZ, R27.H0_H0 ;  /* 0x2000001bff1c7230 */ /* 0x000fca0000004100 */
[----:B------:R-:W-:-:S04]  /*4870*/  FMUL R28, R28, R15 ;  /* 0x0000000f1c1c7220 */ /* 0x000fc80000400000 */
[----:B------:R-:W-:-:S05]  /*4880*/  FFMA R28, R57, R14, R28 ;  /* 0x0000000e391c7223 */ /* 0x000fca000000001c */
[----:B------:R-:W-:-:S05]  /*4890*/  F2FP.SATFINITE.E4M3.F32.PACK_AB_MERGE_C R27, RZ, R28, RZ ;  /* 0x0000001cff1b723e */ /* 0x000fca00048070ff */
[----:B------:R0:W-:Y:S01]  /*48a0*/  @!P2 STG.E.U8 desc[UR20][R16.64+0x38], R27 ;  /* 0x0000381b1000a986 */ /* 0x0001e2000c101114 */
[----:B------:R-:W-:Y:S05]  /*48b0*/  @P3 BRA `(.L_x_101) ;  /* 0x0000000000043947 */ /* 0x000fea0003800000 */
[----:B------:R0:W5:Y:S02]  /*48c0*/  LDG.E.U8 R26, desc[UR20][R4.64+0x39] ;  /* 0x00003914041a7981 */ /* 0x000164000c1e1100 */
.L_x_101:
[----:B------:R-:W-:Y:S05]  /*48d0*/  BSYNC B1 ;  /* 0x0000000000017941 */ /* 0x000fea0003800000 */
.L_x_100:
[----:B-----5:R-:W-:Y:S01]  /*48e0*/  LOP3.LUT R26, R26, 0xff, RZ, 0xc0, !PT ;  /* 0x000000ff1a1a7812 */ /* 0x020fe200078ec0ff */
[----:B------:R-:W-:Y:S01]  /*48f0*/  BSSY B1, `(.L_x_102) ;  /* 0x000000b000017945 */ /* 0x000fe20003800000 */
[----:B------:R-:W-:Y:S02]  /*4900*/  ISETP.LT.OR P0, PT, R6, 0x9, !P0 ;  /* 0x000000090600780c */ /* 0x000fe40004701670 */
[----:B------:R-:W-:Y:S02]  /*4910*/  F2FP.F16.E4M3.UNPACK_B R26, R26 ;  /* 0x0000001aff1a723e */ /* 0x000fe400020006ff */
[----:B0-2---:R-:W-:-:S03]  /*4920*/  PRMT R4, RZ, 0x7610, R4 ;  /* 0x00007610ff047816 */ /* 0x005fc60000000004 */
[----:B------:R-:W-:-:S05]  /*4930*/  HADD2.F32 R26, -RZ, R26.H0_H0 ;  /* 0x2000001aff1a7230 */ /* 0x000fca0000004100 */
[----:B------:R-:W-:-:S04]  /*4940*/  FMUL R5, R26, R15 ;  /* 0x0000000f1a057220 */ /* 0x000fc80000400000 */
[----:B------:R-:W-:-:S05]  /*4950*/  FFMA R5, R56, R14, R5 ;  /* 0x0000000e38057223 */ /* 0x000fca0000000005 */
[----:B------:R-:W-:-:S05]  /*4960*/  F2FP.SATFINITE.E4M3.F32.PACK_AB_MERGE_C R5, RZ, R5, RZ ;  /* 0x00000005ff05723e */ /* 0x000fca00048070ff */
[----:B------:R0:W-:Y:S01]  /*4970*/  @!P3 STG.E.U8 desc[UR20][R16.64+0x39], R5 ;  /* 0x000039051000b986 */ /* 0x0001e2000c101114 */
[----:B------:R-:W-:Y:S05]  /*4980*/  @P0 BRA `(.L_x_103) ;  /* 0x0000000000040947 */ /* 0x000fea0003800000 */
[----:B------:R2:W5:Y:S02]  /*4990*/  LDG.E.U8 R4, desc[UR20][R24.64+0x38] ;  /* 0x0000381418047981 */ /* 0x000564000c1e1100 */
.L_x_103:
[----:B------:R-:W-:Y:S05]  /*49a0*/  BSYNC B1 ;  /* 0x0000000000017941 */ /* 0x000fea0003800000 */
.L_x_102:
[----:B-----5:R-:W-:Y:S01]  /*49b0*/  LOP3.LUT R4, R4, 0xff, RZ, 0xc0, !PT ;  /* 0x000000ff04047812 */ /* 0x020fe200078ec0ff */
[----:B------:R-:W-:Y:S01]  /*49c0*/  BSSY B1, `(.L_x_104) ;  /* 0x000000b000017945 */ /* 0x000fe20003800000 */
[----:B------:R-:W-:Y:S02]  /*49d0*/  ISETP.LT.OR P1, PT, R6, 0x9, !P1 ;  /* 0x000000090600780c */ /* 0x000fe40004f21670 */
[----:B------:R-:W-:-:S05]  /*49e0*/  F2FP.F16.E4M3.UNPACK_B R4, R4 ;  /* 0x00000004ff04723e */ /* 0x000fca00020006ff */
[----:B------:R-:W-:-:S05]  /*49f0*/  HADD2.F32 R4, -RZ, R4.H0_H0 ;  /* 0x20000004ff047230 */ /* 0x000fca0000004100 */
[----:B------:R-:W-:-:S04]  /*4a00*/  FMUL R4, R4, R15 ;  /* 0x0000000f04047220 */ /* 0x000fc80000400000 */
[----:B------:R-:W-:-:S05]  /*4a10*/  FFMA R4, R23, R14, R4 ;  /* 0x0000000e17047223 */ /* 0x000fca0000000004 */
[----:B0-----:R-:W-:Y:S02]  /*4a20*/  F2FP.SATFINITE.E4M3.F32.PACK_AB_MERGE_C R5, RZ, R4, RZ ;  /* 0x00000004ff05723e */ /* 0x001fe400048070ff */
[----:B------:R-:W-:-:S03]  /*4a30*/  PRMT R4, RZ, 0x7610, R4 ;  /* 0x00007610ff047816 */ /* 0x000fc60000000004 */
[----:B------:R0:W-:Y:S01]  /*4a40*/  @!P0 STG.E.U8 desc[UR20][R18.64+0x38], R5 ;  /* 0x0000380512008986 */ /* 0x0001e2000c101114 */
[----:B------:R-:W-:Y:S05]  /*4a50*/  @P1 BRA `(.L_x_105) ;  /* 0x0000000000041947 */ /* 0x000fea0003800000 */
[----:B------:R0:W5:Y:S02]  /*4a60*/  LDG.E.U8 R4, desc[UR20][R24.64+0x39] ;  /* 0x0000391418047981 */ /* 0x000164000c1e1100 */
.L_x_105:
[----:B------:R-:W-:Y:S05]  /*4a70*/  BSYNC B1 ;  /* 0x0000000000017941 */ /* 0x000fea0003800000 */
.L_x_104:
[----:B------:R-:W-:Y:S05]  /*4a80*/  @P1 BRA `(.L_x_106) ;  /* 0x0000000800601947 */ /* 0x000fea0003800000 */
[----:B-----5:R-:W-:-:S04]  /*4a90*/  LOP3.LUT R4, R4, 0xff, RZ, 0xc0, !PT ;  /* 0x000000ff04047812 */ /* 0x020fc800078ec0ff */
[----:B------:R-:W-:-:S05]  /*4aa0*/  F2FP.F16.E4M3.UNPACK_B R4, R4 ;  /* 0x00000004ff04723e */ /* 0x000fca00020006ff */
[----:B------:R-:W-:-:S05]  /*4ab0*/  HADD2.F32 R4, -RZ, R4.H0_H0 ;  /* 0x20000004ff047230 */ /* 0x000fca0000004100 */
[----:B0-----:R-:W-:-:S04]  /*4ac0*/  FMUL R5, R4, R15 ;  /* 0x0000000f04057220 */ /* 0x001fc80000400000 */
[----:B------:R-:W-:-:S05]  /*4ad0*/  FFMA R5, R22, R14, R5 ;  /* 0x0000000e16057223 */ /* 0x000fca0000000005 */
[----:B------:R-:W-:-:S05]  /*4ae0*/  F2FP.SATFINITE.E4M3.F32.PACK_AB_MERGE_C R5, RZ, R5, RZ ;  /* 0x00000005ff05723e */ /* 0x000fca00048070ff */
[----:B------:R0:W-:Y:S01]  /*4af0*/  STG.E.U8 desc[UR20][R18.64+0x39], R5 ;  /* 0x0000390512007986 */ /* 0x0001e2000c101114 */
[----:B------:R-:W-:Y:S05]  /*4b00*/  BRA `(.L_x_106) ;  /* 0x0000000800407947 */ /* 0x000fea0003800000 */
.L_x_41:
[C---:B------:R-:W-:Y:S01]  /*4b10*/  ISETP.GE.AND P3, PT, R26.reuse, 0x1, PT ;  /* 0x000000011a00780c */ /* 0x040fe20003f66270 */
[-C--:B--2---:R-:W-:Y:S01]  /*4b20*/  FMUL R85, R85, R14.reuse ;  /* 0x0000000e55557220 */ /* 0x084fe20000400000 */
[----:B------:R-:W-:Y:S01]  /*4b30*/  ISETP.GE.AND P0, PT, R26, 0x2, PT ;  /* 0x000000021a00780c */ /* 0x000fe20003f06270 */
[-C--:B------:R-:W-:Y:S01]  /*4b40*/  FMUL R84, R84, R14.reuse ;  /* 0x0000000e54547220 */ /* 0x080fe20000400000 */
[C---:B------:R-:W-:Y:S01]  /*4b50*/  ISETP.LT.OR P1, PT, R6.reuse, 0x1, !P3 ;  /* 0x000000010600780c */ /* 0x040fe20005f21670 */
[-C--:B------:R-:W-:Y:S01]  /*4b60*/  FMUL R83, R83, R14.reuse ;  /* 0x0000000e53537220 */ /* 0x080fe20000400000 */
[----:B------:R-:W-:Y:S01]  /*4b70*/  ISETP.LT.OR P2, PT, R6, 0x1, !P0 ;  /* 0x000000010600780c */ /* 0x000fe20004741670 */
[-C--:B------:R-:W-:Y:S01]  /*4b80*/  FMUL R82, R82, R14.reuse ;  /* 0x0000000e52527220 */ /* 0x080fe20000400000 */
[----:B------:R-:W-:Y:S01]  /*4b90*/  ISETP.LT.OR P3, PT, R6, 0x9, !P3 ;  /* 0x000000090600780c */ /* 0x000fe20005f61670 */
[-C--:B------:R-:W-:Y:S01]  /*4ba0*/  FMUL R81, R81, R14.reuse ;  /* 0x0000000e51517220 */ /* 0x080fe20000400000 */
[----:B------:R-:W-:Y:S01]  /*4bb0*/  F2FP.SATFINITE.E4M3.F32.PACK_AB_MERGE_C R85, RZ, R85, RZ ;  /* 0x00000055ff55723e */ /* 0x000fe200048070ff */
[----:B------:R-:W-:Y:S01]  /*4bc0*/  FMUL R80, R80, R14 ;  /* 0x0000000e50507220 */ /* 0x000fe20000400000 */
[----:B------:R-:W-:Y:S01]  /*4bd0*/  F2FP.SATFINITE.E4M3.F32.PACK_AB_MERGE_C R5, RZ, R84, RZ ;  /* 0x00000054ff05723e */ /* 0x000fe200048070ff */
[-C--:B------:R-:W-:Y:S01]  /*4be0*/  FMUL R79, R79, R14.reuse ;  /* 0x0000000e4f4f7220 */ /* 0x080fe20000400000 */
[----:B------:R-:W-:Y:S01]  /*4bf0*/  F2FP.SATFINITE.E4M3.F32.PACK_AB_MERGE_C R83, RZ, R83, RZ ;  /* 0x00000053ff53723e */ /* 0x000fe200048070ff */
[-C--:B------:R-:W-:Y:S01]  /*4c00*/  FMUL R78, R78, R14.reuse ;  /* 0x0000000e4e4e7220 */ /* 0x080fe20000400000 */
[----:B------:R-:W-:Y:S01]  /*4c10*/  ISETP.LT.OR P0, PT, R6, 0x9, !P0 ;  /* 0x000000090600780c */ /* 0x000fe20004701670 */
[----:B------:R-:W-:Y:S01]  /*4c20*/  @!P1 STG.E.U8 desc[UR20][R16.64], R85 ;  /* 0x0000005510009986 */ /* 0x000fe2000c101114 */
[C---:B------:R-:W-:Y:S01]  /*4c30*/  ISETP.GE.AND P1, PT, R26.reuse, 0x9, PT ;  /* 0x000000091a00780c */ /* 0x040fe20003f26270 */
[-C--:B------:R-:W-:Y:S01]  /*4c40*/  FMUL R77, R77, R14.reuse ;  /* 0x0000000e4d4d7220 */ /* 0x080fe20000400000 */
[----:B------:R-:W-:Y:S01]  /*4c50*/  F2FP.SATFINITE.E4M3.F32.PACK_AB_MERGE_C R81, RZ, R81, RZ ;  /* 0x00000051ff51723e */ /* 0x000fe200048070ff */
[----:B------:R0:W-:Y:S01]  /*4c60*/  @!P2 STG.E.U8 desc[UR20][R16.64+0x1], R5 ;  /* 0x000001051000a986 */ /* 0x0001e2000c101114 */
[----:B------:R-:W-:Y:S01]  /*4c70*/  ISETP.GE.AND P2, PT, R26, 0xa, PT ;  /* 0x0000000a1a00780c */ /* 0x000fe20003f46270 */
[----:B------:R-:W-:Y:S01]  /*4c80*/  FMUL R76, R76, R14 ;  /* 0x0000000e4c4c7220 */ /* 0x000fe20000400000 */
[----:B------:R-:W-:Y:S01]  /*4c90*/  F2FP.SATFINITE.E4M3.F32.PACK_AB_MERGE_C R25, RZ, R80, RZ ;  /* 0x00000050ff19723e */ /* 0x000fe200048070ff */
[----:B------:R-:W-:Y:S01]  /*4ca0*/  @!P3 STG.E.U8 desc[UR20][R18.64], R83 ;  /* 0x000000531200b986 */ /* 0x000fe2000c101114 */
[----:B------:R-:W-:Y:S01]  /*4cb0*/  ISETP.LT.OR P3, PT, R6, 0x1, !P1 ;  /* 0x000000010600780c */ /* 0x000fe20004f61670 */
[-C--:B------:R-:W-:Y:S01]  /*4cc0*/  FMUL R74, R74, R14.reuse ;  /* 0x0000000e4a4a7220 */ /* 0x080fe20000400000 */
[C---:B------:R-:W-:Y:S01]  /*4cd0*/  ISETP.LT.OR P5, PT, R6.reuse, 0x1, !P2 ;  /* 0x000000010600780c */ /* 0x040fe200057a1670 */
[-C--:B------:R-:W-:Y:S01]  /*4ce0*/  FMUL R75, R75, R14.reuse ;  /* 0x0000000e4b4b7220 */ /* 0x080fe20000400000 */
[----:B------:R-:W-:Y:S01]  /*4cf0*/  ISETP.LT.OR P1, PT, R6, 0x9, !P1 ;  /* 0x000000090600780c */ /* 0x000fe20004f21670 */
[-C--:B------:R-:W-:Y:S01]  /*4d00*/  FMUL R73, R73, R14.reuse ;  /* 0x0000000e49497220 */ /* 0x080fe20000400000 */
[----:B------:R-:W-:Y:S01]  /*4d10*/  F2FP.SATFINITE.E4M3.F32.PACK_AB_MERGE_C R79, RZ, R79, RZ ;  /* 0x0000004fff4f723e */ /* 0x000fe200048070ff */
[----:B------:R-:W-:Y:S01]  /*4d20*/  FMUL R72, R72, R14 ;  /* 0x0000000e48487220 */ /* 0x000fe20000400000 */
[----:B0-----:R-:W-:Y:S01]  /*4d30*/  F2FP.SATFINITE.E4M3.F32.PACK_AB_MERGE_C R5, RZ, R82, RZ ;  /* 0x00000052ff05723e */ /* 0x001fe200048070ff */
[-C--:B------:R-:W-:Y:S01]  /*4d40*/  FMUL R70, R70, R14.reuse ;  /* 0x0000000e46467220 */ /* 0x080fe20000400000 */
[----:B------:R-:W-:Y:S01]  /*4d50*/  ISETP.LT.OR P2, PT, R6, 0x9, !P2 ;  /* 0x000000090600780c */ /* 0x000fe20005741670 */
[----:B------:R-:W-:Y:S01]  /*4d60*/  FMUL R71, R71, R14 ;  /* 0x0000000e47477220 */ /* 0x000fe20000400000 */
[----:B------:R-:W-:Y:S01]  /*4d70*/  F2FP.SATFINITE.E4M3.F32.PACK_AB_MERGE_C R27, RZ, R78, RZ ;  /* 0x0000004eff1b723e */ /* 0x000fe200048070ff */
[----:B------:R0:W-:Y:S01]  /*4d80*/  @!P0 STG.E.U8 desc[UR20][R18.64+0x1], R5 ;  /* 0x0000010512008986 */ /* 0x0001e2000c101114 */
[C---:B------:R-:W-:Y:S01]  /*4d90*/  ISETP.GE.AND P0, PT, R26.reuse, 0x11, PT ;  /* 0x000000111a00780c */ /* 0x040fe20003f06270 */
[-C--:B------:R-:W-:Y:S01]  /*4da0*/  FMUL R69, R69, R14.reuse ;  /* 0x0000000e45457220 */ /* 0x080fe20000400000 */
[----:B------:R-:W-:Y:S01]  /*4db0*/  F2FP.SATFINITE.E4M3.F32.PACK_AB_MERGE_C R77, RZ, R77, RZ ;  /* 0x0000004dff4d723e */ /* 0x000fe200048070ff */
[----:B------:R-:W-:Y:S01]  /*4dc0*/  @!P3 STG.E.U8 desc[UR20][R16.64+0x8], R81 ;  /* 0x000008511000b986 */ /* 0x000fe2000c101114 */
[----:B------:R-:W-:Y:S01]  /*4dd0*/  ISETP.GE.AND P3, PT, R26, 0x12, PT ;  /* 0x000000121a00780c */ /* 0x000fe20003f66270 */
[-C--:B------:R-:W-:Y:S01]  /*4de0*/  FMUL R68, R68, R14.reuse ;  /* 0x0000000e44447220 */ /* 0x080fe20000400000 */
[----:B------:R-:W-:Y:S01]  /*4df0*/  F2FP.SATFINITE.E4M3.F32.PACK_AB_MERGE_C R75, RZ, R75, RZ ;  /* 0x0000004bff4b723e */ /* 0x000fe200048070ff */
[----:B------:R1:W-:Y:S01]  /*4e00*/  @!P5 STG.E.U8 desc[UR20][R16.64+0x9], R25 ;  /* 0x000009191000d986 */ /* 0x0003e2000c101114 */
[C---:B------:R-:W-:Y:S01]  /*4e10*/  ISETP.LT.OR P5, PT, R6.reuse, 0x1, !P3 ;  /* 0x000000010600780c */ /* 0x040fe20005fa1670 */
[-C--:B------:R-:W-:Y:S01]  /*4e20*/  FMUL R67, R67, R14.reuse ;  /* 0x0000000e43437220 */ /* 0x080fe20000400000 */
[C---:B------:R-:W-:Y:S01]  /*4e30*/  ISETP.LT.OR P3, PT, R6.reuse, 0x9, !P3 ;  /* 0x000000090600780c */ /* 0x040fe20005f61670 */
[----:B------:R-:W-:Y:S01]  /*4e40*/  @!P1 STG.E.U8 desc[UR20][R18.64+0x8], R79 ;  /* 0x0000084f12009986 */ /* 0x000fe2000c101114 */
[----:B------:R-:W-:Y:S01]  /*4e50*/  ISETP.LT.OR P1, PT, R6, 0x1, !P0 ;  /* 0x000000010600780c */ /* 0x000fe20004721670 */
[----:B------:R-:W-:Y:S01]  /*4e60*/  FMUL R66, R66, R14 ;  /* 0x0000000e42427220 */ /* 0x000fe20000400000 */
[----:B0-----:R-:W-:Y:S01]  /*4e70*/  F2FP.SATFINITE.E4M3.F32.PACK_AB_MERGE_C R5, RZ, R76, RZ ;  /* 0x0000004cff05723e */ /* 0x001fe200048070ff */
[----:B------:R-:W-:Y:S01]  /*4e80*/  @!P2 STG.E.U8 desc[UR20][R18.64+0x9], R27 ;  /* 0x0000091b1200a986 */ /* 0x000fe2000c101114 */
[----:B------:R-:W-:Y:S01]  /*4e90*/  ISETP.GE.AND P2, PT, R26, 0x19, PT ;  /* 0x000000191a00780c */ /* 0x000fe20003f46270 */
[-C--:B------:R-:W-:Y:S01]  /*4ea0*/  FMUL R65, R65, R14.reuse ;  /* 0x0000000e41417220 */ /* 0x080fe20000400000 */
[----:B------:R-:W-:Y:S01]  /*4eb0*/  ISETP.LT.OR P0, PT, R6, 0x9, !P0 ;  /* 0x000000090600780c */ /* 0x000fe20004701670 */
[----:B------:R-:W-:Y:S01]  /*4ec0*/  FMUL R64, R64, R14 ;  /* 0x0000000e40407220 */ /* 0x000fe20000400000 */
[----:B------:R-:W-:Y:S01]  /*4ed0*/  ISETP.LT.OR P6, PT, R6, 0x1, !P2 ;  /* 0x000000010600780c */ /* 0x000fe200057c1670 */
[----:B------:R0:W-:Y:S01]  /*4ee0*/  @!P5 STG.E.U8 desc[UR20][R16.64+0x11], R5 ;  /* 0x000011051000d986 */ /* 0x0001e2000c101114 */
[----:B-1----:R-:W-:Y:S01]  /*4ef0*/  F2FP.SATFINITE.E4M3.F32.PACK_AB_MERGE_C R25, RZ, R74, RZ ;  /* 0x0000004aff19723e */ /* 0x002fe200048070ff */
[-C--:B------:R-:W-:Y:S01]  /*4f00*/  FMUL R62, R62, R14.reuse ;  /* 0x0000000e3e3e7220 */ /* 0x080fe20000400000 */
[----:B------:R-:W-:Y:S01]  /*4f10*/  F2FP.SATFINITE.E4M3.F32.PACK_AB_MERGE_C R73, RZ, R73, RZ ;  /* 0x00000049ff49723e */ /* 0x000fe200048070ff */
[----:B------:R-:W-:Y:S01]  /*4f20*/  @!P1 STG.E.U8 desc[UR20][R16.64+0x10], R77 ;  /* 0x0000104d10009986 */ /* 0x000fe2000c101114 */
[----:B------:R-:W-:Y:S01]  /*4f30*/  ISETP.GE.AND P1, PT, R26, 0x1a, PT ;  /* 0x0000001a1a00780c */ /* 0x000fe20003f26270 */
[-C--:B------:R-:W-:Y:S01]  /*4f40*/  FMUL R63, R63, R14.reuse ;  /* 0x0000000e3f3f7220 */ /* 0x080fe20000400000 */
[C---:B------:R-:W-:Y:S01]  /*4f50*/  ISETP.LT.OR P2, PT, R6.reuse, 0x9, !P2 ;  /* 0x000000090600780c */ /* 0x040fe20005741670 */
[----:B------:R1:W-:Y:S01]  /*4f60*/  @!P3 STG.E.U8 desc[UR20][R18.64+0x11], R25 ;  /* 0x000011191200b986 */ /* 0x0003e2000c101114 */
[C---:B------:R-:W-:Y:S01]  /*4f70*/  ISETP.LT.OR P5, PT, R6.reuse, 0x1, !P1 ;  /* 0x000000010600780c */ /* 0x040fe20004fa1670 */
[----:B------:R-:W-:Y:S01]  /*4f80*/  FMUL R61, R61, R14 ;  /* 0x0000000e3d3d7220 */ /* 0x000fe20000400000 */
[----:B------:R-:W-:Y:S01]  /*4f90*/  ISETP.LT.OR P3, PT, R6, 0x9, !P1 ;  /* 0x000000090600780c */ /* 0x000fe20004f61670 */
[----:B------:R-:W-:Y:S01]  /*4fa0*/  @!P0 STG.E.U8 desc[UR20][R18.64+0x10], R75 ;  /* 0x0000104b12008986 */ /* 0x000fe2000c101114 */
[----:B0-----:R-:W-:Y:S01]  /*4fb0*/  F2FP.SATFINITE.E4M3.F32.PACK_AB_MERGE_C R5, RZ, R72, RZ ;  /* 0x00000048ff05723e */ /* 0x001fe200048070ff */
[-C--:B------:R-:W-:Y:S01]  /*4fc0*/  FMUL R60, R60, R14.reuse ;  /* 0x0000000e3c3c7220 */ /* 0x080fe20000400000 */
[C---:B------:R-:W-:Y:S01]  /*4fd0*/  ISETP.GE.AND P0, PT, R26.reuse, 0x21, PT ;  /* 0x000000211a00780c */ /* 0x040fe20003f06270 */
[----:B------:R-:W-:Y:S01]  /*4fe0*/  @!P6 STG.E.U8 desc[UR20][R16.64+0x18], R73 ;  /* 0x000018491000e986 */ /* 0x000fe2000c101114 */
[----:B------:R-:W-:Y:S01]  /*4ff0*/  ISETP.GE.AND P1, PT, R26, 0x22, PT ;  /* 0x000000221a00780c */ /* 0x000fe20003f26270 */
[-C--:B------:R-:W-:Y:S01]  /*5000*/  FMUL R59, R59, R14.reuse ;  /* 0x0000000e3b3b7220 */ /* 0x080fe20000400000 */
[----:B------:R-:W-:Y:S01]  /*5010*/  ISETP.LT.OR P6, PT, R6, 0x1, !P0 ;  /* 0x000000010600780c */ /* 0x000fe200047c1670 */
[----:B------:R-:W-:Y:S01]  /*5020*/  FMUL R58, R58, R14 ;  /* 0x0000000e3a3a7220 */ /* 0x000fe20000400000 */
[----:B-1----:R-:W-:Y:S01]  /*5030*/  F2FP.SATFINITE.E4M3.F32.PACK_AB_MERGE_C R25, RZ, R70, RZ ;  /* 0x00000046ff19723e */ /* 0x002fe200048070ff */
[----:B------:R0:W-:Y:S01]  /*5040*/  @!P5 STG.E.U8 desc[UR20][R16.64+0x19], R5 ;  /* 0x000019051000d986 */ /* 0x0001e2000c101114 */
[----:B------:R-:W-:Y:S01]  /*5050*/  ISETP.LT.OR P5, PT, R6, 0x1, !P1 ;  /* 0x000000010600780c */ /* 0x000fe20004fa1670 */
[-C--:B------:R-:W-:Y:S01]  /*5060*/  FMUL R57, R57, R14.reuse ;  /* 0x0000000e39397220 */ /* 0x080fe20000400000 */
[----:B------:R-:W-:Y:S01]  /*5070*/  F2FP.SATFINITE.E4M3.F32.PACK_AB_MERGE_C R71, RZ, R71, RZ ;  /* 0x00000047ff47723e */ /* 0x000fe200048070ff */
[----:B------:R1:W-:Y:S01]  /*5080*/  @!P3 STG.E.U8 desc[UR20][R18.64+0x19], R25 ;  /* 0x000019191200b986 */ /* 0x0003e2000c101114 */
[----:B------:R-:W-:Y:S01]  /*5090*/  F2FP.SATFINITE.E4M3.F32.PACK_AB_MERGE_C R69, RZ, R69, RZ ;  /* 0x00000045ff45723e */ /* 0x000fe200048070ff */
[----:B------:R-:W-:Y:S01]  /*50a0*/  FMUL R56, R56, R14 ;  /* 0x0000000e38387220 */ /* 0x000fe20000400000 */
[----:B------:R-:W-:Y:S01]  /*50b0*/  F2FP.SATFINITE.E4M3.F32.PACK_AB_MERGE_C R27, RZ, R68, RZ ;  /* 0x00000044ff1b723e */ /* 0x000fe200048070ff */
[----:B------:R-:W-:Y:S01]  /*50c0*/  @!P2 STG.E.U8 desc[UR20][R18.64+0x18], R71 ;  /* 0x000018471200a986 */ /* 0x000fe2000c101114 */
[----:B------:R-:W-:Y:S01]  /*50d0*/  ISETP.LT.OR P3, PT, R6, 0x9, !P1 ;  /* 0x000000090600780c */ /* 0x000fe20004f61670 */
[-C--:B------:R-:W-:Y:S01]  /*50e0*/  FMUL R23, R23, R14.reuse ;  /* 0x0000000e17177220 */ /* 0x080fe20000400000 */
[----:B------:R-:W-:Y:S01]  /*50f0*/  ISETP.GE.AND P2, PT, R26, 0x29, PT ;  /* 0x000000291a00780c */ /* 0x000fe20003f46270 */
[----:B------:R-:W-:Y:S01]  /*5100*/  @!P6 STG.E.U8 desc[UR20][R16.64+0x20], R69 ;  /* 0x000020451000e986 */ /* 0x000fe2000c101114 */
[----:B------:R-:W-:Y:S01]  /*5110*/  ISETP.LT.OR P0, PT, R6, 0x9, !P0 ;  /* 0x000000090600780c */ /* 0x000fe20004701670 */
[----:B------:R-:W-:Y:S01]  /*5120*/  FMUL R22, R22, R14 ;  /* 0x0000000e16167220 */ /* 0x000fe20000400000 */
[----:B------:R-:W-:Y:S01]  /*5130*/  ISETP.GE.AND P1, PT, R26, 0x2a, PT ;  /* 0x0000002a1a00780c */ /* 0x000fe20003f26270 */
[----:B------:R-:W-:Y:S01]  /*5140*/  @!P5 STG.E.U8 desc[UR20][R16.64+0x21], R27 ;  /* 0x0000211b1000d986 */ /* 0x000fe2000c101114 */
[----:B------:R-:W-:-:S02]  /*5150*/  ISETP.LT.OR P6, PT, R6, 0x1, !P2 ;  /* 0x000000010600780c */ /* 0x000fc400057c1670 */
[C---:B------:R-:W-:Y:S02]  /*5160*/  ISETP.LT.OR P5, PT, R6.reuse, 0x1, !P1 ;  /* 0x000000010600780c */ /* 0x040fe40004fa1670 */
[----:B------:R-:W-:Y:S02]  /*5170*/  F2FP.SATFINITE.E4M3.F32.PACK_AB_MERGE_C R67, RZ, R67, RZ ;  /* 0x00000043ff43723e */ /* 0x000fe400048070ff */
[----:B0-----:R-:W-:Y:S02]  /*5180*/  F2FP.SATFINITE.E4M3.F32.PACK_AB_MERGE_C R5, RZ, R66, RZ ;  /* 0x00000042ff05723e */ /* 0x001fe400048070ff */
[----:B------:R-:W-:Y:S01]  /*5190*/  F2FP.SATFINITE.E4M3.F32.PACK_AB_MERGE_C R65, RZ, R65, RZ ;  /* 0x00000041ff41723e */ /* 0x000fe200048070ff */
[----:B------:R-:W-:Y:S01]  /*51a0*/  @!P0 STG.E.U8 desc[UR20][R18.64+0x20], R67 ;  /* 0x0000204312008986 */ /* 0x000fe2000c101114 */
[----:B-1----:R-:W-:Y:S02]  /*51b0*/  F2FP.SATFINITE.E4M3.F32.PACK_AB_MERGE_C R25, RZ, R64, RZ ;  /* 0x00000040ff19723e */ /* 0x002fe400048070ff */
[C---:B------:R-:W-:Y:S01]  /*51c0*/  ISETP.LT.OR P1, PT, R6.reuse, 0x9, !P1 ;  /* 0x000000090600780c */ /* 0x040fe20004f21670 */
[----:B------:R0:W-:Y:S01]  /*51d0*/  @!P3 STG.E.U8 desc[UR20][R18.64+0x21], R5 ;  /* 0x000021051200b986 */ /* 0x0001e2000c101114 */
[----:B------:R-:W-:-:S02]  /*51e0*/  ISETP.LT.OR P2, PT, R6, 0x9, !P2 ;  /* 0x000000090600780c */ /* 0x000fc40005741670 */
[C---:B------:R-:W-:Y:S01]  /*51f0*/  ISETP.GE.AND P3, PT, R26.reuse, 0x31, PT ;  /* 0x000000311a00780c */ /* 0x040fe20003f66270 */
[----:B------:R-:W-:Y:S01]  /*5200*/  @!P6 STG.E.U8 desc[UR20][R16.64+0x28], R65 ;  /* 0x000028411000e986 */ /* 0x000fe2000c101114 */
[----:B------:R-:W-:Y:S02]  /*5210*/  ISETP.GE.AND P0, PT, R26, 0x32, PT ;  /* 0x000000321a00780c */ /* 0x000fe40003f06270 */
[----:B------:R-:W-:Y:S01]  /*5220*/  F2FP.SATFINITE.E4M3.F32.PACK_AB_MERGE_C R63, RZ, R63, RZ ;  /* 0x0000003fff3f723e */ /* 0x000fe200048070ff */
[----:B------:R1:W-:Y:S01]  /*5230*/  @!P5 STG.E.U8 desc[UR20][R16.64+0x29], R25 ;  /* 0x000029191000d986 */ /* 0x0003e2000c101114 */
[C---:B------:R-:W-:Y:S02]  /*5240*/  ISETP.LT.OR P5, PT, R6.reuse, 0x1, !P3 ;  /* 0x000000010600780c */ /* 0x040fe40005fa1670 */
[----:B------:R-:W-:Y:S02]  /*5250*/  ISETP.LT.OR P6, PT, R6, 0x1, !P0 ;  /* 0x000000010600780c */ /* 0x000fe400047c1670 */
[----:B0-----:R-:W-:Y:S01]  /*5260*/  F2FP.SATFINITE.E4M3.F32.PACK_AB_MERGE_C R5, RZ, R62, RZ ;  /* 0x0000003eff05723e */ /* 0x001fe200048070ff */
[----:B------:R-:W-:Y:S01]  /*5270*/  @!P2 STG.E.U8 desc[UR20][R18.64+0x28], R63 ;  /* 0x0000283f1200a986 */ /* 0x000fe2000c101114 */
[----:B------:R-:W-:-:S02]  /*5280*/  F2FP.SATFINITE.E4M3.F32.PACK_AB_MERGE_C R61, RZ, R61, RZ ;  /* 0x0000003dff3d723e */ /* 0x000fc400048070ff */
[----:B------:R-:W-:Y:S01]  /*5290*/  ISETP.GE.AND P2, PT, R26, 0x3a, PT ;  /* 0x0000003a1a00780c */ /* 0x000fe20003f46270 */
[----:B------:R0:W-:Y:S01]  /*52a0*/  @!P1 STG.E.U8 desc[UR20][R18.64+0x29], R5 ;  /* 0x0000290512009986 */ /* 0x0001e2000c101114 */
[----:B------:R-:W-:Y:S02]  /*52b0*/  ISETP.LT.OR P1, PT, R6, 0x9, !P3 ;  /* 0x000000090600780c */ /* 0x000fe40005f21670 */
[----:B-1----:R-:W-:Y:S01]  /*52c0*/  F2FP.SATFINITE.E4M3.F32.PACK_AB_MERGE_C R25, RZ, R60, RZ ;  /* 0x0000003cff19723e */ /* 0x002fe200048070ff */
[----:B------:R-:W-:Y:S01]  /*52d0*/  @!P5 STG.E.U8 desc[UR20][R16.64+0x30], R61 ;  /* 0x0000303d1000d986 */ /* 0x000fe2000c101114 */
[----:B------:R-:W-:Y:S02]  /*52e0*/  ISETP.GE.AND P3, PT, R26, 0x39, PT ;  /* 0x000000391a00780c */ /* 0x000fe40003f66270 */
[C---:B------:R-:W-:Y:S01]  /*52f0*/  ISETP.LT.OR P0, PT, R6.reuse, 0x9, !P0 ;  /* 0x000000090600780c */ /* 0x040fe20004701670 */
[----:B------:R1:W-:Y:S01]  /*5300*/  @!P6 STG.E.U8 desc[UR20][R16.64+0x31], R25 ;  /* 0x000031191000e986 */ /* 0x0003e2000c101114 */
[----:B------:R-:W-:-:S02]  /*5310*/  ISETP.LT.OR P5, PT, R6, 0x1, !P3 ;  /* 0x000000010600780c */ /* 0x000fc40005fa1670 */
[C---:B------:R-:W-:Y:S02]  /*5320*/  ISETP.LT.OR P6, PT, R6.reuse, 0x1, !P2 ;  /* 0x000000010600780c */ /* 0x040fe400057c1670 */
[C---:B------:R-:W-:Y:S02]  /*5330*/  ISETP.LT.OR P3, PT, R6.reuse, 0x9, !P3 ;  /* 0x000000090600780c */ /* 0x040fe40005f61670 */
[----:B------:R-:W-:Y:S02]  /*5340*/  ISETP.LT.OR P2, PT, R6, 0x9, !P2 ;  /* 0x000000090600780c */ /* 0x000fe40005741670 */
[----:B------:R-:W-:Y:S02]  /*5350*/  F2FP.SATFINITE.E4M3.F32.PACK_AB_MERGE_C R59, RZ, R59, RZ ;  /* 0x0000003bff3b723e */ /* 0x000fe400048070ff */
[----:B0-----:R-:W-:Y:S02]  /*5360*/  F2FP.SATFINITE.E4M3.F32.PACK_AB_MERGE_C R5, RZ, R58, RZ ;  /* 0x0000003aff05723e */ /* 0x001fe400048070ff */
[----:B------:R-:W-:Y:S01]  /*5370*/  F2FP.SATFINITE.E4M3.F32.PACK_AB_MERGE_C R57, RZ, R57, RZ ;  /* 0x00000039ff39723e */ /* 0x000fe200048070ff */
[----:B------:R0:W-:Y:S01]  /*5380*/  @!P1 STG.E.U8 desc[UR20][R18.64+0x30], R59 ;  /* 0x0000303b12009986 */ /* 0x0001e2000c101114 */
[----:B-1----:R-:W-:-:S02]  /*5390*/  F2FP.SATFINITE.E4M3.F32.PACK_AB_MERGE_C R25, RZ, R56, RZ ;  /* 0x00000038ff19723e */ /* 0x002fc400048070ff */
[----:B------:R-:W-:Y:S01]  /*53a0*/  F2FP.SATFINITE.E4M3.F32.PACK_AB_MERGE_C R23, RZ, R23, RZ ;  /* 0x00000017ff17723e */ /* 0x000fe200048070ff */
[----:B------:R0:W-:Y:S01]  /*53b0*/  @!P0 STG.E.U8 desc[UR20][R18.64+0x31], R5 ;  /* 0x0000310512008986 */ /* 0x0001e2000c101114 */
[----:B------:R-:W-:-:S03]  /*53c0*/  F2FP.SATFINITE.E4M3.F32.PACK_AB_MERGE_C R27, RZ, R22, RZ ;  /* 0x00000016ff1b723e */ /* 0x000fc600048070ff */
[----:B------:R0:W-:Y:S04]  /*53d0*/  @!P5 STG.E.U8 desc[UR20][R16.64+0x38], R57 ;  /* 0x000038391000d986 */ /* 0x0001e8000c101114 */
[----:B------:R0:W-:Y:S04]  /*53e0*/  @!P6 STG.E.U8 desc[UR20][R16.64+0x39], R25 ;  /* 0x000039191000e986 */ /* 0x0001e8000c101114 */
[----:B------:R0:W-:Y:S04]  /*53f0*/  @!P3 STG.E.U8 desc[UR20][R18.64+0x38], R23 ;  /* 0x000038171200b986 */ /* 0x0001e8000c101114 */
[----:B------:R0:W-:Y:S02]  /*5400*/  @!P2 STG.E.U8 desc[UR20][R18.64+0x39], R27 ;  /* 0x0000391b1200a986 */ /* 0x0001e4000c101114 */
.L_x_106:
[----:B------:R-:W-:Y:S05]  /*5410*/  BSYNC B0 ;  /* 0x0000000000007941 */ /* 0x000fea0003800000 */
.L_x_40:
[C---:B------:R-:W-:Y:S01]  /*5420*/  LEA R2, P0, R8.reuse, R2, 0x1 ;  /* 0x0000000208027211 */ /* 0x040fe200078008ff */
[----:B------:R-:W-:Y:S01]  /*5430*/  ULDC.64 UR6, c[0x0][0x650] ;  /* 0x0001940000067ab9 */ /* 0x000fe20000000a00 */
[----:B-----5:R-:W-:Y:S01]  /*5440*/  IMAD.U32 R4, RZ, RZ, UR16 ;  /* 0x00000010ff047e24 */ /* 0x020fe2000f8e00ff */
[----:B0-----:R-:W-:Y:S01]  /*5450*/  PRMT R16, RZ, 0x7610, R16 ;  /* 0x00007610ff107816 */ /* 0x001fe20000000010 */
[----:B------:R-:W-:Y:S01]  /*5460*/  IMAD.MOV.U32 R6, RZ, RZ, -0x1 ;  /* 0xffffffffff067424 */ /* 0x000fe200078e00ff */
[----:B------:R-:W-:Y:S01]  /*5470*/  LEA.HI.X R3, R8, R3, R0, 0x1, P0 ;  /* 0x0000000308037211 */ /* 0x000fe200000f0c00 */
[----:B------:R0:W-:Y:S01]  /*5480*/  SYNCS.ARRIVE.TRANS64.A1T0 RZ, [R4+UR23], RZ ;  /* 0x000000ff04ff79a7 */ /* 0x0001e20008100017 */
[----:B------:R-:W-:Y:S01]  /*5490*/  ISETP.GE.U32.AND P0, PT, R2, UR6, PT ;  /* 0x0000000602007c0c */ /* 0x000fe2000bf06070 */
[----:B------:R-:W-:-:S03]  /*54a0*/  IMAD.MOV.U32 R5, RZ, RZ, -0x1 ;  /* 0xffffffffff057424 */ /* 0x000fc600078e00ff */
[----:B------:R-:W-:Y:S01]  /*54b0*/  ISETP.GE.U32.AND.EX P0, PT, R3, UR7, PT, P0 ;  /* 0x0000000703007c0c */ /* 0x000fe2000bf06100 */
[----:B0-----:R-:W-:-:S12]  /*54c0*/  IMAD.MOV.U32 R4, RZ, RZ, -0x1 ;  /* 0xffffffffff047424 */ /* 0x001fd800078e00ff */
[----:B------:R-:W-:Y:S05]  /*54d0*/  @P0 BRA `(.L_x_107) ;  /* 0x0000000400600947 */ /* 0x000fea0003800000 */
[----:B------:R-:W0:Y:S01]  /*54e0*/  S2R R28, SR_CTAID.X ;  /* 0x00000000001c7919 */ /* 0x000e220000002500 */
[----:B------:R-:W5:Y:S01]  /*54f0*/  LDC.64 R22, c[0x0][0x628] ;  /* 0x00018a00ff167b82 */ /* 0x000f620000000a00 */
[----:B------:R-:W-:Y:S01]  /*5500*/  ULDC UR6, c[0x0][0x150] ;  /* 0x0000540000067ab9 */ /* 0x000fe20000000800 */
[----:B-1----:R-:W-:Y:S01]  /*5510*/  IMAD.MOV.U32 R18, RZ, RZ, R2 ;  /* 0x000000ffff127224 */ /* 0x002fe200078e0002 */
[----:B------:R-:W1:Y:S01]  /*5520*/  S2R R30, SR_CTAID.Y ;  /* 0x00000000001e7919 */ /* 0x000e620000002600 */
[----:B------:R-:W-:-:S04]  /*5530*/  IMAD.MOV.U32 R19, RZ, RZ, R3 ;  /* 0x000000ffff137224 */ /* 0x000fc800078e0003 */
[----:B------:R-:W1:Y:S08]  /*5540*/  LDC R31, c[0x0][0x144] ;  /* 0x00005100ff1f7b82 */ /* 0x000e700000000800 */
[----:B------:R-:W1:Y:S08]  /*5550*/  LDC R6, c[0x0][0x630] ;  /* 0x00018c00ff067b82 */ /* 0x000e700000000800 */
[----:B------:R-:W1:Y:S01]  /*5560*/  LDC.64 R26, c[0x0][0x620] ;  /* 0x00018800ff1a7b82 */ /* 0x000e620000000a00 */
[----:B-----5:R-:W-:-:S04]  /*5570*/  ISETP.NE.U32.AND P0, PT, R22, RZ, PT ;  /* 0x000000ff1600720c */ /* 0x020fc80003f05070 */
[----:B------:R-:W-:Y:S02]  /*5580*/  ISETP.NE.AND.EX P0, PT, R23, RZ, PT, P0 ;  /* 0x000000ff1700720c */ /* 0x000fe40003f05300 */
[----:B0-----:R-:W-:-:S05]  /*5590*/  I2FP.F32.U32 R4, R28 ;  /* 0x0000001c00047245 */ /* 0x001fca0000201000 */
[----:B------:R-:W-:-:S04]  /*55a0*/  FMUL R4, R4, UR6 ;  /* 0x0000000604047c20 */ /* 0x000fc80008400000 */
[----:B------:R0:W0:Y:S02]  /*55b0*/  F2I.U32.TRUNC.NTZ R29, R4 ;  /* 0x00000004001d7305 */ /* 0x000024000020f000 */
[----:B------:R-:W-:Y:S05]  /*55c0*/  @!P0 BRA `(.L_x_108) ;  /* 0x0000000000288947 */ /* 0x000fea0003800000 */
[----:B------:R-:W5:Y:S02]  /*55d0*/  LDC R5, c[0x0][0x634] ;  /* 0x00018d00ff057b82 */ /* 0x000f640000000800 */
[----:B-----5:R-:W-:-:S05]  /*55e0*/  IADD3 R19, P0, R2, R5, RZ ;  /* 0x0000000502137210 */ /* 0x020fca0007f1e0ff */
[----:B--234-:R-:W-:-:S04]  /*55f0*/  IMAD.X R25, RZ, RZ, R3, P0 ;  /* 0x000000ffff197224 */ /* 0x01cfc800000e0603 */
[----:B0-----:R-:W-:-:S04]  /*5600*/  IMAD.WIDE.U32 R4, R25, R22, RZ ;  /* 0x0000001619047225 */ /* 0x001fc800078e00ff */
[----:B------:R-:W-:-:S04]  /*5610*/  IMAD.WIDE.U32 R16, P0, R19, R23, R4 ;  /* 0x0000001713107225 */ /* 0x000fc80007800004 */
[----:B------:R-:W-:-:S04]  /*5620*/  IMAD.WIDE.U32 R4, R19, R22, RZ ;  /* 0x0000001613047225 */ /* 0x000fc800078e00ff */
[----:B------:R-:W-:Y:S01]  /*5630*/  IMAD.X R19, RZ, RZ, RZ, P0 ;  /* 0x000000ffff137224 */ /* 0x000fe200000e06ff */
[----:B------:R-:W-:Y:S01]  /*5640*/  IADD3 RZ, P0, R5, R16, RZ ;  /* 0x0000001005ff7210 */ /* 0x000fe20007f1e0ff */
[----:B------:R-:W-:-:S04]  /*5650*/  IMAD.MOV.U32 R18, RZ, RZ, R17 ;  /* 0x000000ffff127224 */ /* 0x000fc800078e0011 */
[----:B------:R-:W-:-:S08]  /*5660*/  IMAD.WIDE.U32.X R18, R25, R23, R18, P0 ;  /* 0x0000001719127225 */ /* 0x000fd000000e0412 */
.L_x_108:
[-CC-:B-1234-:R-:W-:Y:S01]  /*5670*/  SHF.R.U64 R24, R18, R6.reuse, R19.reuse ;  /* 0x0000000612187219 */ /* 0x19efe20000001213 */
[----:B------:R-:W1:Y:S01]  /*5680*/  LDC.64 R34, c[0x0][0x640] ;  /* 0x00019000ff227b82 */ /* 0x000e620000000a00 */
[----:B0-----:R-:W-:Y:S01]  /*5690*/  SHF.R.U32.HI R4, RZ, R6, R19 ;  /* 0x00000006ff047219 */ /* 0x001fe20000011613 */
[----:B------:R-:W-:Y:S01]  /*56a0*/  IMAD.MOV R29, RZ, RZ, -R29 ;  /* 0x000000ffff1d7224 */ /* 0x000fe200078e0a1d */
[----:B------:R-:W-:Y:S01]  /*56b0*/  IADD3 R17, P0, RZ, -R24, RZ ;  /* 0x80000018ff117210 */ /* 0x000fe20007f1e0ff */
[----:B------:R-:W-:Y:S01]  /*56c0*/  ULDC UR6, c[0x0][0x154] ;  /* 0x0000550000067ab9 */ /* 0x000fe20000000800 */
[----:B------:R-:W-:Y:S02]  /*56d0*/  IMAD.MOV.U32 R19, RZ, RZ, 0x1 ;  /* 0x00000001ff137424 */ /* 0x000fe400078e00ff */
[----:B------:R-:W-:Y:S01]  /*56e0*/  IMAD R29, R31, R29, R28 ;  /* 0x0000001d1f1d7224 */ /* 0x000fe200078e021c */
[----:B------:R-:W0:Y:S01]  /*56f0*/  LDC R16, c[0x0][0x618] ;  /* 0x00018600ff107b82 */ /* 0x000e220000000800 */
[----:B------:R-:W-:-:S04]  /*5700*/  IMAD.X R5, RZ, RZ, ~R4, P0 ;  /* 0x000000ffff057224 */ /* 0x000fc800000e0e04 */
[-C--:B------:R-:W-:Y:S02]  /*5710*/  IMAD R6, R5, R26.reuse, RZ ;  /* 0x0000001a05067224 */ /* 0x080fe400078e02ff */
[C---:B------:R-:W-:Y:S01]  /*5720*/  IMAD.WIDE.U32 R4, R17.reuse, R26, R2 ;  /* 0x0000001a11047225 */ /* 0x040fe200078e0002 */
[----:B------:R-:W2:Y:S03]  /*5730*/  LDC R18, c[0x0][0x608] ;  /* 0x00018200ff127b82 */ /* 0x000ea60000000800 */
[----:B------:R-:W-:Y:S01]  /*5740*/  IMAD R17, R17, R27, R6 ;  /* 0x0000001b11117224 */ /* 0x000fe200078e0206 */
[----:B------:R-:W-:-:S03]  /*5750*/  I2FP.F32.U32 R6, R30 ;  /* 0x0000001e00067245 */ /* 0x000fc60000201000 */
[----:B------:R-:W-:Y:S01]  /*5760*/  IMAD.IADD R5, R5, 0x1, R17 ;  /* 0x0000000105057824 */ /* 0x000fe200078e0211 */
[----:B------:R-:W3:Y:S01]  /*5770*/  LDC R32, c[0x0][0x658] ;  /* 0x00019600ff207b82 */ /* 0x000ee20000000800 */
[----:B-1----:R-:W-:Y:S01]  /*5780*/  ISETP.NE.U32.AND P0, PT, R34, RZ, PT ;  /* 0x000000ff2200720c */ /* 0x002fe20003f05070 */
[----:B------:R-:W-:-:S03]  /*5790*/  IMAD.MOV.U32 R17, RZ, RZ, -0x1 ;  /* 0xffffffffff117424 */ /* 0x000fc600078e00ff */
[----:B------:R-:W-:-:S03]  /*57a0*/  ISETP.NE.AND.EX P0, PT, R35, RZ, PT, P0 ;  /* 0x000000ff2300720c */ /* 0x000fc60003f05300 */
[----:B------:R-:W1:Y:S01]  /*57b0*/  LDC R27, c[0x0][0x148] ;  /* 0x00005200ff1b7b82 */ /* 0x000e620000000800 */
[-CC-:B0-----:R-:W-:Y:S02]  /*57c0*/  SHF.R.U64 R22, R4, R16.reuse, R5.reuse ;  /* 0x0000001004167219 */ /* 0x181fe40000001205 */
[----:B------:R-:W-:Y:S01]  /*57d0*/  SHF.R.U32.HI R5, RZ, R16, R5 ;  /* 0x00000010ff057219 */ /* 0x000fe20000011605 */
[----:B------:R-:W-:-:S04]  /*57e0*/  FMUL R16, R6, UR6 ;  /* 0x0000000606107c20 */ /* 0x000fc80008400000 */
[----:B------:R-:W0:Y:S01]  /*57f0*/  LDC R28, c[0x0][0x600] ;  /* 0x00018000ff1c7b82 */ /* 0x000e220000000800 */
[----:B------:R4:W0:Y:S01]  /*5800*/  F2I.U32.TRUNC.NTZ R25, R16 ;  /* 0x0000001000197305 */ /* 0x000822000020f000 */
[-CC-:B--2---:R-:W-:Y:S02]  /*5810*/  SHF.R.U64 R6, R22, R18.reuse, R5.reuse ;  /* 0x0000001216067219 */ /* 0x184fe40000001205 */
[----:B------:R-:W-:-:S04]  /*5820*/  SHF.R.U32.HI R5, RZ, R18, R5 ;  /* 0x00000012ff057219 */ /* 0x000fc80000011605 */
[----:B------:R-:W2:Y:S01]  /*5830*/  LDC R33, c[0x0][0x648] ;  /* 0x00019200ff217b82 */ /* 0x000ea20000000800 */
[-CC-:B---3--:R-:W-:Y:S02]  /*5840*/  SHF.R.U64 R26, R6, R32.reuse, R5.reuse ;  /* 0x00000020061a7219 */ /* 0x188fe40000001205 */
[-C--:B------:R-:W-:Y:S02]  /*5850*/  SHF.L.U32 R17, R17, R32.reuse, RZ ;  /* 0x0000002011117219 */ /* 0x080fe400000006ff */
[-C--:B------:R-:W-:Y:S01]  /*5860*/  SHF.R.U32.HI R5, RZ, R32.reuse, R5 ;  /* 0x00000020ff057219 */ /* 0x080fe20000011605 */
[----:B------:R-:W-:Y:S01]  /*5870*/  IMAD.MOV.U32 R4, RZ, RZ, R26 ;  /* 0x000000ffff047224 */ /* 0x000fe200078e001a */
[----:B------:R-:W-:Y:S01]  /*5880*/  SHF.L.U32 R32, R19, R32, RZ ;  /* 0x0000002013207219 */ /* 0x000fe200000006ff */
[----:B------:R-:W3:Y:S01]  /*5890*/  LDC R36, c[0x0][0x638] ;  /* 0x00018e00ff247b82 */ /* 0x000ee20000000800 */
[----:B------:R-:W-:-:S07]  /*58a0*/  LOP3.LUT R31, RZ, R17, RZ, 0x33, !PT ;  /* 0x00000011ff1f7212 */ /* 0x000fce00078e33ff */
[----:B------:R-:W0:Y:S01]  /*58b0*/  LDC R37, c[0x0][0x610] ;  /* 0x00018400ff257b82 */ /* 0x000e220000000800 */
[----:B----4-:R-:W-:Y:S05]  /*58c0*/  @!P0 BRA `(.L_x_109) ;  /* 0x0000000000288947 */ /* 0x010fea0003800000 */
[----:B------:R-:W4:Y:S02]  /*58d0*/  LDC R19, c[0x0][0x64c] ;  /* 0x00019300ff137b82 */ /* 0x000f240000000800 */
[----:B----4-:R-:W-:-:S05]  /*58e0*/  IADD3 R19, P0, R26, R19, RZ ;  /* 0x000000131a137210 */ /* 0x010fca0007f1e0ff */
        /* <DEDUP_REMOVED lines=8> */
.L_x_109:
[----:B--2---:R-:W-:Y:S01]  /*5970*/  SHF.R.U64 R4, R4, R33, R5 ;  /* 0x0000002104047219 */ /* 0x004fe20000001205 */
[----:B0-----:R-:W-:Y:S01]  /*5980*/  VIADD R19, R28, 0xffffffff ;  /* 0xffffffff1c137836 */ /* 0x001fe20000000000 */
[----:B------:R-:W-:Y:S01]  /*5990*/  LOP3.LUT R17, R6, R31, RZ, 0xc0, !PT ;  /* 0x0000001f06117212 */ /* 0x000fe200078ec0ff */
[----:B------:R-:W-:Y:S02]  /*59a0*/  IMAD.MOV R25, RZ, RZ, -R25 ;  /* 0x000000ffff197224 */ /* 0x000fe400078e0a19 */
[----:B------:R-:W-:Y:S02]  /*59b0*/  IMAD.MOV R5, RZ, RZ, -R4 ;  /* 0x000000ffff057224 */ /* 0x000fe400078e0a04 */
[----:B------:R-:W-:Y:S01]  /*59c0*/  IMAD R6, R32, R4, R17 ;  /* 0x0000000420067224 */ /* 0x000fe200078e0211 */
[----:B------:R-:W-:Y:S01]  /*59d0*/  LOP3.LUT R17, R22, R19, RZ, 0xc0, !PT ;  /* 0x0000001316117212 */ /* 0x000fe200078ec0ff */
[----:B-1----:R-:W-:Y:S02]  /*59e0*/  @P4 IMAD R29, R27, R25, R30 ;  /* 0x000000191b1d4224 */ /* 0x002fe400078e021e */
[----:B---3--:R-:W-:-:S02]  /*59f0*/  IMAD R4, R5, R36, R26 ;  /* 0x0000002405047224 */ /* 0x008fc400078e021a */
[----:B------:R-:W-:Y:S02]  /*5a00*/  IMAD R6, R6, R37, R29 ;  /* 0x0000002506067224 */ /* 0x000fe400078e021d */
[----:B------:R-:W-:Y:S02]  /*5a10*/  IMAD R5, R4, R28, R17 ;  /* 0x0000001c04057224 */ /* 0x000fe400078e0211 */
[----:B------:R-:W-:-:S03]  /*5a20*/  IMAD.MOV.U32 R16, RZ, RZ, 0x1 ;  /* 0x00000001ff107424 */ /* 0x000fc600078e00ff */
[----:B------:R-:W-:Y:S02]  /*5a30*/  SEL R4, R5, R6, !P4 ;  /* 0x0000000605047207 */ /* 0x000fe40006000000 */
[----:B------:R-:W-:Y:S01]  /*5a40*/  SEL R6, R6, R5, !P4 ;  /* 0x0000000506067207 */ /* 0x000fe20006000000 */
[----:B------:R-:W-:-:S07]  /*5a50*/  IMAD.MOV.U32 R5, RZ, RZ, R24 ;  /* 0x000000ffff057224 */ /* 0x000fce00078e0018 */
.L_x_107:
[----:B------:R-:W-:Y:S02]  /*5a60*/  LOP3.LUT P0, RZ, R16, 0xff, RZ, 0xc0, !PT ;  /* 0x000000ff10ff7812 */ /* 0x000fe4000780c0ff */
[----:B------:R-:W-:-:S11]  /*5a70*/  LOP3.LUT R87, R87, 0x1, RZ, 0x3c, !PT ;  /* 0x0000000157577812 */ /* 0x000fd600078e3cff */
[----:B------:R-:W-:Y:S05]  /*5a80*/  @P0 BRA `(.L_x_110) ;  /* 0xffffffbc00d80947 */ /* 0x000fea000383ffff */
[----:B------:R-:W-:Y:S05]  /*5a90*/  EXIT ;  /* 0x000000000000794d */ /* 0x000fea0003800000 */
.L_x_18:
[----:B------:R-:W-:-:S08]  /*5aa0*/  ISETP.NE.AND P0, PT, R18, RZ, PT ;  /* 0x000000ff1200720c */ /* 0x000fd00003f05270 */
[----:B--23-5:R-:W0:-:S00]  /*5ab0*/  USETMAXREG.DEALLOC.CTAPOOL 0x28 ;  /* 0x00000028000079c8 */ /* 0x02ce0000080e0500 */
[----:B------:R-:W-:Y:S05]  /*5ac0*/  @P0 EXIT ;  /* 0x000000000000094d */ /* 0x000fea0003800000 */
[----:B0-----:R-:W-:Y:S01]  /*5ad0*/  LOP3.LUT P0, RZ, R20, 0xff, RZ, 0xc0, !PT ;  /* 0x000000ff14ff7812 */ /* 0x001fe2000780c0ff */
[----:B------:R-:W-:Y:S02]  /*5ae0*/  IMAD.MOV.U32 R13, RZ, RZ, 0x1 ;  /* 0x00000001ff0d7424 */ /* 0x000fe400078e00ff */
[----:B------:R-:W-:-:S10]  /*5af0*/  IMAD.MOV.U32 R12, RZ, RZ, RZ ;  /* 0x000000ffff0c7224 */ /* 0x000fd400078e00ff */
[----:B------:R-:W-:Y:S05]  /*5b00*/  @!P0 BRA `(.L_x_111) ;  /* 0x0000000c00708947 */ /* 0x000fea0003800000 */
[----:B------:R-:W0:Y:S01]  /*5b10*/  S2UR UR9, SR_CgaCtaId ;  /* 0x00000000000979c3 */ /* 0x000e220000008800 */
[----:B------:R-:W-:Y:S01]  /*5b20*/  UMOV UR14, 0x1 ;  /* 0x00000001000e7882 */ /* 0x000fe20000000000 */
[----:B------:R-:W-:Y:S01]  /*5b30*/  LOP3.LUT P0, RZ, R11, 0x1f, RZ, 0xc0, !PT ;  /* 0x0000001f0bff7812 */ /* 0x000fe2000780c0ff */
[----:B------:R-:W-:Y:S01]  /*5b40*/  ULDC UR5, c[0x0][0x658] ;  /* 0x0001960000057ab9 */ /* 0x000fe20000000800 */
[----:B------:R-:W-:Y:S01]  /*5b50*/  UMOV UR7, 0xffffffff ;  /* 0xffffffff00077882 */ /* 0x000fe20000000000 */
[----:B------:R-:W-:Y:S01]  /*5b60*/  BSSY B0, `(.L_x_111) ;  /* 0x00000d6000007945 */ /* 0x000fe20003800000 */
[----:B------:R-:W-:Y:S01]  /*5b70*/  USHF.L.U32 UR7, UR7, UR5, URZ ;  /* 0x0000000507077299 */ /* 0x000fe2000800063f */
[C---:B------:R-:W-:Y:S01]  /*5b80*/  ISETP.NE.AND P2, PT, R10.reuse, RZ, PT ;  /* 0x000000ff0a00720c */ /* 0x040fe20003f45270 */
[----:B------:R-:W-:Y:S01]  /*5b90*/  IMAD.MOV.U32 R15, RZ, RZ, 0x1 ;  /* 0x00000001ff0f7424 */ /* 0x000fe200078e00ff */
[----:B------:R-:W-:Y:S01]  /*5ba0*/  ISETP.NE.OR P0, PT, R10, RZ, !P0 ;  /* 0x000000ff0a00720c */ /* 0x000fe20004705670 */
[----:B------:R-:W-:Y:S01]  /*5bb0*/  IMAD.MOV.U32 R13, RZ, RZ, 0x1 ;  /* 0x00000001ff0d7424 */ /* 0x000fe200078e00ff */
[----:B------:R-:W-:Y:S01]  /*5bc0*/  LOP3.LUT R14, R7, 0x2, RZ, 0xfc, !PT ;  /* 0x00000002070e7812 */ /* 0x000fe200078efcff */
[----:B------:R-:W-:Y:S01]  /*5bd0*/  IMAD.MOV.U32 R12, RZ, RZ, RZ ;  /* 0x000000ffff0c7224 */ /* 0x000fe200078e00ff */
[----:B------:R-:W-:Y:S01]  /*5be0*/  ULDC UR4, c[0x0][0x600] ;  /* 0x0001800000047ab9 */ /* 0x000fe20000000800 */
[----:B------:R-:W-:Y:S01]  /*5bf0*/  UMOV UR19, 0x1111 ;  /* 0x0000111100137882 */ /* 0x000fe20000000000 */
[----:B------:R-:W-:-:S02]  /*5c00*/  UIADD3 UR25, UR13, 0x1, URZ ;  /* 0x000000010d197890 */ /* 0x000fc4000fffe03f */
[----:B------:R-:W-:Y:S02]  /*5c10*/  UIADD3 UR4, UR4, -0x1, URZ ;  /* 0xffffffff04047890 */ /* 0x000fe4000fffe03f */
[----:B------:R-:W-:Y:S02]  /*5c20*/  USHF.L.U32 UR5, UR14, UR5, URZ ;  /* 0x000000050e057299 */ /* 0x000fe4000800063f */
[----:B------:R-:W-:Y:S01]  /*5c30*/  ULOP3.LUT UR7, URZ, UR7, URZ, 0x33, !UPT ;  /* 0x000000073f077292 */ /* 0x000fe2000f8e333f */
[----:B------:R-:W-:Y:S01]  /*5c40*/  ULDC.64 UR26, c[0x0][0x198] ;  /* 0x00006600001a7ab9 */ /* 0x000fe20000000a00 */
[----:B0-----:R-:W-:Y:S02]  /*5c50*/  USHF.R.U32.HI UR28, URZ, 0x2, UR9 ;  /* 0x000000023f1c7899 */ /* 0x001fe40008011609 */
[----:B------:R-:W-:Y:S02]  /*5c60*/  ULOP3.LUT UR8, UR9, 0x3, URZ, 0xc0, !UPT ;  /* 0x0000000309087892 */ /* 0x000fe4000f8ec03f */
[----:B------:R-:W-:-:S02]  /*5c70*/  USHF.L.U32 UR6, UR9, 0x4, URZ ;  /* 0x0000000409067899 */ /* 0x000fc4000800063f */
[----:B------:R-:W-:Y:S02]  /*5c80*/  USHF.L.U32 UR29, UR9, 0xa, URZ ;  /* 0x0000000a091d7899 */ /* 0x000fe4000800063f */
[----:B------:R-:W-:Y:S02]  /*5c90*/  ULOP3.LUT UR9, UR9, 0xfffffffc, URZ, 0xc0, !UPT ;  /* 0xfffffffc09097892 */ /* 0x000fe4000f8ec03f */
[----:B------:R-:W-:Y:S02]  /*5ca0*/  UISETP.GT.U32.AND UP0, UPT, UR8, 0xffff, UPT ;  /* 0x0000ffff0800788c */ /* 0x000fe4000bf04070 */
[----:B------:R-:W-:Y:S02]  /*5cb0*/  ULOP3.LUT UR11, UR9, 0x1, URZ, 0xfc, !UPT ;  /* 0x00000001090b7892 */ /* 0x000fe4000f8efc3f */
[----:B------:R-:W-:Y:S02]  /*5cc0*/  ULOP3.LUT UR12, UR9, 0x2, URZ, 0xfc, !UPT ;  /* 0x00000002090c7892 */ /* 0x000fe4000f8efc3f */
[----:B------:R-:W-:-:S02]  /*5cd0*/  USHF.L.U32 UR10, UR14, UR9, URZ ;  /* 0x000000090e0a7299 */ /* 0x000fc4000800063f */
[----:B------:R-:W-:Y:S02]  /*5ce0*/  ULOP3.LUT UR9, UR9, 0x3, URZ, 0xfc, !UPT ;  /* 0x0000000309097892 */ /* 0x000fe4000f8efc3f */
[----:B------:R-:W-:Y:S02]  /*5cf0*/  USHF.L.U32 UR11, UR14, UR11, URZ ;  /* 0x0000000b0e0b7299 */ /* 0x000fe4000800063f */
[----:B------:R-:W-:Y:S02]  /*5d00*/  USHF.L.U32 UR12, UR14, UR12, URZ ;  /* 0x0000000c0e0c7299 */ /* 0x000fe4000800063f */
[----:B------:R-:W-:Y:S02]  /*5d10*/  USEL UR8, UR8, 0xffff, !UP0 ;  /* 0x0000ffff08087887 */ /* 0x000fe4000c000000 */
[----:B------:R-:W-:Y:S02]  /*5d20*/  USHF.L.U32 UR9, UR14, UR9, URZ ;  /* 0x000000090e097299 */ /* 0x000fe4000800063f */
[----:B------:R-:W-:-:S02]  /*5d30*/  ULOP3.LUT UR10, UR12, UR10, UR11, 0xfe, !UPT ;  /* 0x0000000a0c0a7292 */ /* 0x000fc4000f8efe0b */
[----:B------:R-:W-:Y:S02]  /*5d40*/  ULOP3.LUT UR8, UR8, 0xffff, URZ, 0xc0, !UPT ;  /* 0x0000ffff08087892 */ /* 0x000fe4000f8ec03f */
[----:B------:R-:W-:Y:S02]  /*5d50*/  ULOP3.LUT UR6, UR6, 0x30, URZ, 0xc0, !UPT ;  /* 0x0000003006067892 */ /* 0x000fe4000f8ec03f */
[----:B------:R-:W-:Y:S02]  /*5d60*/  ULOP3.LUT UR18, UR10, UR9, URZ, 0xfc, !UPT ;  /* 0x000000090a127292 */ /* 0x000fe4000f8efc3f */
[----:B------:R-:W-:-:S12]  /*5d70*/  USHF.L.U32 UR19, UR19, UR8, URZ ;  /* 0x0000000813137299 */ /* 0x000fd8000800063f */
.L_x_123:
[----:B------:R-:W-:-:S03]  /*5d80*/  UMOV UR8, 0xffffffff ;  /* 0xffffffff00087882 */ /* 0x000fc60000000000 */
[----:B------:R-:W-:Y:S05]  /*5d90*/  BRA.DIV UR8, `(.L_x_112) ;  /* 0x0000001e084c7947 */ /* 0x000fea000b800000 */
[----:B------:R-:W-:-:S13]  /*5da0*/  ELECT P1, URZ, PT ;  /* 0x00000000003f782f */ /* 0x000fda0003820000 */
.L_x_160:
[----:B------:R-:W0:Y:S01]  /*5db0*/  LDC R10, c[0x0][0x28c] ;  /* 0x0000a300ff0a7b82 */ /* 0x000e220000000800 */
[----:B------:R-:W-:Y:S01]  /*5dc0*/  BSSY B1, `(.L_x_113) ;  /* 0x000003c000017945 */ /* 0x000fe20003800000 */
[----:B0-----:R-:W-:-:S13]  /*5dd0*/  ISETP.LT.OR P1, PT, R10, 0x1, !P1 ;  /* 0x000000010a00780c */ /* 0x001fda0004f21670 */
[----:B------:R-:W-:Y:S05]  /*5de0*/  @P1 BRA `(.L_x_114) ;  /* 0x0000000000e41947 */ /* 0x000fea0003800000 */
[----:B------:R-:W-:Y:S01]  /*5df0*/  LEA R10, R6, UR28, 0x2 ;  /* 0x0000001c060a7c11 */ /* 0x000fe2000f8e10ff */
[----:B------:R-:W-:Y:S01]  /*5e00*/  IMAD.MOV.U32 R18, RZ, RZ, RZ ;  /* 0x000000ffff127224 */ /* 0x000fe200078e00ff */
[----:B------:R-:W-:Y:S01]  /*5e10*/  LEA R16, R4, UR6, 0x6 ;  /* 0x0000000604107c11 */ /* 0x000fe2000f8e30ff */
[----:B------:R-:W-:Y:S02]  /*5e20*/  IMAD.U32 R20, RZ, RZ, UR25 ;  /* 0x00000019ff147e24 */ /* 0x000fe4000f8e00ff */
[----:B------:R-:W-:Y:S02]  /*5e30*/  IMAD.MOV.U32 R4, RZ, RZ, R13 ;  /* 0x000000ffff047224 */ /* 0x000fe400078e000d */
[----:B------:R-:W-:Y:S02]  /*5e40*/  IMAD.MOV.U32 R6, RZ, RZ, R12 ;  /* 0x000000ffff067224 */ /* 0x000fe400078e000c */
[----:B------:R-:W-:-:S07]  /*5e50*/  IMAD.SHL.U32 R17, R10, 0x10, RZ ;  /* 0x000000100a117824 */ /* 0x000fce00078e00ff */
.L_x_118:
[----:B------:R-:W0:Y:S01]  /*5e60*/  S2R R11, SR_CgaCtaId ;  /* 0x00000000000b7919 */ /* 0x000e220000008800 */
[----:B------:R-:W-:-:S04]  /*5e70*/  MOV R10, 0x400 ;  /* 0x00000400000a7802 */ /* 0x000fc80000000f00 */
[----:B0-----:R-:W-:Y:S02]  /*5e80*/  LEA R21, R11, R10, 0x18 ;  /* 0x0000000a0b157211 */ /* 0x001fe400078ec0ff */
[----:B------:R-:W-:Y:S01]  /*5e90*/  SHF.L.U32 R10, R4, 0x1f, RZ ;  /* 0x0000001f040a7819 */ /* 0x000fe200000006ff */
[----:B------:R-:W0:Y:S02]  /*5ea0*/  @!P2 LDC R11, c[0x0][0x500] ;  /* 0x00014000ff0bab82 */ /* 0x000e240000000800 */
[----:B------:R-:W-:-:S04]  /*5eb0*/  IMAD R19, R6, 0x8, R21 ;  /* 0x0000000806137824 */ /* 0x000fc800078e0215 */
[----:B------:R-:W1:Y:S02]  /*5ec0*/  SYNCS.PHASECHK.TRANS64.TRYWAIT P1, [R19+URZ+0xe0], R10 ;  /* 0x0000e00a130075a7 */ /* 0x000e64000802017f */
[----:B-1----:R-:W-:Y:S05]  /*5ed0*/  @!P1 BRA `(.L_x_115) ;  /* 0x0000001c001c9947 */ /* 0x002fea0003800000 */
.L_x_161:
[----:B-1----:R-:W-:Y:S01]  /*5ee0*/  PRMT R10, R14, 0x9910, RZ ;  /* 0x000099100e0a7816 */ /* 0x002fe200000000ff */
[----:B0-----:R0:W-:Y:S03]  /*5ef0*/  @!P2 SYNCS.ARRIVE.TRANS64 RZ, [R19+URZ], R11 ;  /* 0x0000000b13ffa9a7 */ /* 0x0011e6000800003f */
[----:B------:R-:W-:-:S13]  /*5f00*/  ISETP.NE.AND P1, PT, R10, 0x2, PT ;  /* 0x000000020a00780c */ /* 0x000fda0003f25270 */
[----:B0-----:R-:W-:Y:S05]  /*5f10*/  @P1 BRA `(.L_x_116) ;  /* 0x0000000000041947 */ /* 0x001fea0003800000 */
[----:B------:R-:W-:Y:S01]  /*5f20*/  BPT.TRAP 0x1 ;  /* 0x000000040000795c */ /* 0x000fe20000300000 */
.L_x_116:
[----:B------:R-:W-:Y:S05]  /*5f30*/  @P0 BRA `(.L_x_117) ;  /* 0x0000000000040947 */ /* 0x000fea0003800000 */
[----:B------:R-:W-:Y:S01]  /*5f40*/  BPT.TRAP 0x1 ;  /* 0x000000040000795c */ /* 0x000fe20000300000 */
.L_x_117:
[----:B------:R-:W-:Y:S01]  /*5f50*/  R2UR UR8, R6 ;  /* 0x00000000060872ca */ /* 0x000fe200000e0000 */
[----:B------:R-:W-:Y:S01]  /*5f60*/  VIADD R20, R20, 0xffffffff ;  /* 0xffffffff14147836 */ /* 0x000fe20000000000 */
[----:B------:R-:W-:Y:S01]  /*5f70*/  R2UR UR22, R21 ;  /* 0x00000000151672ca */ /* 0x000fe200000e0000 */
[----:B------:R-:W-:Y:S01]  /*5f80*/  UIADD3 UR14, UP0, UR26, 0xf0, URZ ;  /* 0x000000f01a0e7890 */ /* 0x000fe2000ff1e03f */
[----:B------:R-:W-:Y:S01]  /*5f90*/  R2UR UR23, R17 ;  /* 0x00000000111772ca */ /* 0x000fe200000e0000 */
[----:B------:R-:W-:Y:S01]  /*5fa0*/  UIADD3 UR32, UP1, UR26, 0x1f0, URZ ;  /* 0x000001f01a207890 */ /* 0x000fe2000ff3e03f */
[----:B------:R-:W-:Y:S01]  /*5fb0*/  R2UR UR9, R19 ;  /* 0x00000000130972ca */ /* 0x000fe200000e0000 */
[----:B------:R-:W-:Y:S01]  /*5fc0*/  UIADD3.X UR15, URZ, UR27, URZ, UP0, !UPT ;  /* 0x0000001b3f0f7290 */ /* 0x000fe200087fe43f */
[----:B------:R-:W-:Y:S01]  /*5fd0*/  R2UR UR10, R18 ;  /* 0x00000000120a72ca */ /* 0x000fe200000e0000 */
[----:B------:R-:W-:Y:S01]  /*5fe0*/  UPRMT UR20, URZ, 0x5410, UR19 ;  /* 0x000054103f147896 */ /* 0x000fe20008000013 */
[----:B------:R-:W-:Y:S01]  /*5ff0*/  R2UR UR12, R5 ;  /* 0x00000000050c72ca */ /* 0x000fe200000e0000 */
[----:B------:R-:W-:Y:S01]  /*6000*/  VIADD R6, R6, 0x1 ;  /* 0x0000000106067836 */ /* 0x000fe20000000000 */
[----:B------:R-:W-:Y:S01]  /*6010*/  R2UR UR24, R16 ;  /* 0x00000000101872ca */ /* 0x000fe200000e0000 */
[----:B------:R-:W-:Y:S01]  /*6020*/  USHF.L.U32 UR8, UR8, 0xc, URZ ;  /* 0x0000000c08087899 */ /* 0x000fe2000800063f */
[----:B------:R-:W-:Y:S01]  /*6030*/  ISETP.GT.AND P3, PT, R20, 0x1, PT ;  /* 0x000000011400780c */ /* 0x000fe20003f64270 */
[----:B------:R-:W-:Y:S01]  /*6040*/  UPRMT UR30, URZ, 0x5410, UR18 ;  /* 0x000054103f1e7896 */ /* 0x000fe20008000012 */
[----:B------:R-:W-:Y:S01]  /*6050*/  ISETP.NE.AND P1, PT, R6, 0x1c, PT ;  /* 0x0000001c0600780c */ /* 0x000fe20003f25270 */
[----:B------:R-:W-:Y:S01]  /*6060*/  ULEA UR11, UR28, UR8, 0xa ;  /* 0x000000081c0b7291 */ /* 0x000fe2000f8e503f */
[----:B------:R-:W-:Y:S01]  /*6070*/  VIADD R18, R18, 0x40 ;  /* 0x0000004012127836 */ /* 0x000fe20000000000 */
[----:B------:R-:W-:Y:S01]  /*6080*/  ULOP3.LUT UR8, UR8, 0xc00, UR29, 0xf8, !UPT ;  /* 0x00000c0008087892 */ /* 0x000fe2000f8ef81d */
[----:B------:R-:W-:Y:S01]  /*6090*/  SEL R11, RZ, 0x1, P1 ;  /* 0x00000001ff0b7807 */ /* 0x000fe20000800000 */
[----:B------:R-:W-:Y:S01]  /*60a0*/  UIADD3 UR21, UR22, 0x300, UR11 ;  /* 0x0000030016157890 */ /* 0x000fe2000fffe00b */
[----:B------:R-:W-:Y:S01]  /*60b0*/  SEL R6, R6, RZ, P1 ;  /* 0x000000ff06067207 */ /* 0x000fe20000800000 */
[----:B------:R-:W-:Y:S01]  /*60c0*/  UIADD3 UR22, UR22, 0x1c300, UR8 ;  /* 0x0001c30016167890 */ /* 0x000fe2000fffe008 */
[----:B------:R-:W-:Y:S01]  /*60d0*/  LOP3.LUT R4, R4, R11, RZ, 0x3c, !PT ;  /* 0x0000000b04047212 */ /* 0x000fe200078e3cff */
[----:B------:R-:W-:Y:S01]  /*60e0*/  UIADD3.X UR33, URZ, UR27, URZ, UP1, !UPT ;  /* 0x0000001b3f217290 */ /* 0x000fe20008ffe43f */
[----:B------:R-:W-:Y:S01]  /*60f0*/  UMOV UR16, 0x0 ;  /* 0x0000000000107882 */ /* 0x000fe20000000000 */
[----:B------:R-:W-:Y:S01]  /*6100*/  UMOV UR17, 0x10000000 ;  /* 0x1000000000117882 */ /* 0x000fe20000000000 */
[----:B------:R-:W-:Y:S01]  /*6110*/  UMOV UR11, UR23 ;  /* 0x00000017000b7c82 */ /* 0x000fe20008000000 */
[----:B------:R-:W-:-:S02]  /*6120*/  UMOV UR8, UR21 ;  /* 0x0000001500087c82 */ /* 0x000fc40008000000 */
[----:B------:R0:W-:Y:S02]  /*6130*/  UTMALDG.3D.MULTICAST [UR8], [UR14], UR20, desc[UR16] ;  /* 0x000010080e0073b4 */ /* 0x0001e40008011814 */
[----:B0-----:R-:W-:Y:S01]  /*6140*/  UMOV UR8, UR22 ;  /* 0x0000001600087c82 */ /* 0x001fe20008000000 */
[----:B------:R-:W-:Y:S02]  /*6150*/  UMOV UR11, UR24 ;  /* 0x00000018000b7c82 */ /* 0x000fe40008000000 */
[----:B------:R0:W-:Y:S02]  /*6160*/  UTMALDG.3D.MULTICAST [UR8], [UR32], UR30, desc[UR16] ;  /* 0x00001008200073b4 */ /* 0x0001e4000801181e */
[----:B0-----:R-:W-:Y:S05]  /*6170*/  @P3 BRA `(.L_x_118) ;  /* 0xfffffffc00383947 */ /* 0x001fea000383ffff */
.L_x_114:
[----:B------:R-:W-:Y:S05]  /*6180*/  BSYNC B1 ;  /* 0x0000000000017941 */ /* 0x000fea0003800000 */
.L_x_113:
[----:B------:R-:W-:Y:S01]  /*6190*/  LOP3.LUT P5, RZ, R15, 0xff, RZ, 0xc0, !PT ;  /* 0x000000ff0fff7812 */ /* 0x000fe200078ac0ff */
[----:B------:R-:W-:Y:S01]  /*61a0*/  VIADD R11, R12, UR13 ;  /* 0x0000000d0c0b7c36 */ /* 0x000fe20008000000 */
[----:B------:R-:W-:Y:S01]  /*61b0*/  ULDC.64 UR8, c[0x0][0x650] ;  /* 0x0001940000087ab9 */ /* 0x000fe20000000a00 */
[----:B------:R-:W-:Y:S01]  /*61c0*/  IMAD.U32 R6, RZ, RZ, UR13 ;  /* 0x0000000dff067e24 */ /* 0x000fe2000f8e00ff */
[----:B------:R-:W-:Y:S01]  /*61d0*/  UISETP.GE.U32.AND UP0, UPT, UR13, 0x1c, UPT ;  /* 0x0000001c0d00788c */ /* 0x000fe2000bf06070 */
[----:B------:R-:W-:Y:S01]  /*61e0*/  BSSY B1, `(.L_x_119) ;  /* 0x000006b000017945 */ /* 0x000fe20003800000 */
[----:B------:R-:W-:Y:S02]  /*61f0*/  ISETP.GT.U32.AND P1, PT, R11, 0x1b, PT ;  /* 0x0000001b0b00780c */ /* 0x000fe40003f24070 */
[----:B------:R-:W-:Y:S02]  /*6200*/  PRMT R10, RZ, 0x7610, R10 ;  /* 0x00007610ff0a7816 */ /* 0x000fe4000000000a */
[----:B------:R-:W-:-:S02]  /*6210*/  ISETP.LT.U32.AND P1, PT, R6, 0x1c, P1 ;  /* 0x0000001c0600780c */ /* 0x000fc40000f21070 */
[----:B------:R-:W-:Y:S01]  /*6220*/  PLOP3.LUT P3, PT, PT, PT, UP0, 0x80, 0x0 ;  /* 0x000000000000781c */ /* 0x000fe20003f6f008 */
[----:B------:R-:W0:Y:S01]  /*6230*/  @P5 S2R R5, SR_CgaCtaId ;  /* 0x0000000000055919 */ /* 0x000e220000008800 */
[----:B------:R-:W-:Y:S02]  /*6240*/  @P5 MOV R4, 0x400 ;  /* 0x0000040000045802 */ /* 0x000fe40000000f00 */
[----:B------:R-:W-:Y:S02]  /*6250*/  SEL R6, RZ, 0x1, !P1 ;  /* 0x00000001ff067807 */ /* 0x000fe40004800000 */
[----:B------:R-:W-:Y:S02]  /*6260*/  PRMT R15, RZ, 0x7610, R15 ;  /* 0x00007610ff0f7816 */ /* 0x000fe4000000000f */
[----:B------:R-:W-:Y:S01]  /*6270*/  LOP3.LUT R13, R13, R6, RZ, 0x3c, !PT ;  /* 0x000000060d0d7212 */ /* 0x000fe200078e3cff */
[----:B------:R-:W-:Y:S01]  /*6280*/  IMAD.MOV.U32 R6, RZ, RZ, -0x1 ;  /* 0xffffffffff067424 */ /* 0x000fe200078e00ff */
[----:B0-----:R-:W-:-:S04]  /*6290*/  @P5 LEA R4, R5, R4, 0x18 ;  /* 0x0000000405045211 */ /* 0x001fc800078ec0ff */
[----:B------:R0:W-:Y:S01]  /*62a0*/  @P5 SYNCS.ARRIVE.TRANS64.A1T0 RZ, [R4+URZ+0x1f8], RZ ;  /* 0x0001f8ff04ff59a7 */ /* 0x0001e2000810003f */
[----:B------:R-:W-:-:S04]  /*62b0*/  IADD3 R2, P5, R2, R8, RZ ;  /* 0x0000000802027210 */ /* 0x000fc80007fbe0ff */
[----:B------:R-:W-:Y:S01]  /*62c0*/  ISETP.GE.U32.AND P1, PT, R2, UR8, PT ;  /* 0x0000000802007c0c */ /* 0x000fe2000bf26070 */
[----:B------:R-:W-:Y:S01]  /*62d0*/  IMAD.X R3, R3, 0x1, R0, P5 ;  /* 0x0000000103037824 */ /* 0x000fe200028e0600 */
[----:B0-----:R-:W-:-:S04]  /*62e0*/  SHF.R.U32.HI R4, RZ, 0x2, R11 ;  /* 0x00000002ff047819 */ /* 0x001fc8000001160b */
[----:B------:R-:W-:Y:S01]  /*62f0*/  ISETP.GE.U32.AND.EX P1, PT, R3, UR9, PT, P1 ;  /* 0x0000000903007c0c */ /* 0x000fe2000bf26110 */
[----:B------:R-:W-:-:S04]  /*6300*/  IMAD.WIDE.U32 R4, R4, 0x24924925, RZ ;  /* 0x2492492504047825 */ /* 0x000fc800078e00ff */
[----:B------:R-:W-:Y:S01]  /*6310*/  IMAD R12, R5, -0x1c, R11 ;  /* 0xffffffe4050c7824 */ /* 0x000fe200078e020b */
[----:B------:R-:W-:Y:S01]  /*6320*/  @P3 LOP3.LUT R13, R13, 0x1, R5, 0x78, !PT ;  /* 0x000000010d0d3812 */ /* 0x000fe200078e7805 */
[----:B------:R-:W-:Y:S02]  /*6330*/  IMAD.MOV.U32 R4, RZ, RZ, -0x1 ;  /* 0xffffffffff047424 */ /* 0x000fe400078e00ff */
[----:B------:R-:W-:-:S04]  /*6340*/  IMAD.MOV.U32 R5, RZ, RZ, -0x1 ;  /* 0xffffffffff057424 */ /* 0x000fc800078e00ff */
[----:B------:R-:W-:Y:S05]  /*6350*/  @P1 BRA `(.L_x_120) ;  /* 0x00000004004c1947 */ /* 0x000fea0003800000 */
[----:B------:R-:W0:Y:S01]  /*6360*/  S2R R17, SR_CTAID.X ;  /* 0x0000000000117919 */ /* 0x000e220000002500 */
[----:B------:R-:W-:Y:S01]  /*6370*/  ULDC.64 UR8, c[0x0][0x628] ;  /* 0x00018a0000087ab9 */ /* 0x000fe20000000a00 */
[----:B------:R-:W1:Y:S01]  /*6380*/  LDC R18, c[0x0][0x144] ;  /* 0x00005100ff127b82 */ /* 0x000e620000000800 */
[----:B------:R-:W-:Y:S01]  /*6390*/  ISETP.NE.U32.AND P1, PT, RZ, UR8, PT ;  /* 0x00000008ff007c0c */ /* 0x000fe2000bf25070 */
[----:B------:R-:W2:Y:S01]  /*63a0*/  S2R R6, SR_CTAID.Y ;  /* 0x0000000000067919 */ /* 0x000ea20000002600 */
[----:B------:R-:W-:Y:S01]  /*63b0*/  ULDC UR10, c[0x0][0x150] ;  /* 0x00005400000a7ab9 */ /* 0x000fe20000000800 */
[----:B------:R-:W-:Y:S01]  /*63c0*/  ULDC UR11, c[0x0][0x630] ;  /* 0x00018c00000b7ab9 */ /* 0x000fe20000000800 */
[----:B------:R-:W-:Y:S01]  /*63d0*/  ISETP.NE.AND.EX P1, PT, RZ, UR9, PT, P1 ;  /* 0x00000009ff007c0c */ /* 0x000fe2000bf25310 */
[----:B------:R-:W-:Y:S01]  /*63e0*/  IMAD.MOV.U32 R4, RZ, RZ, R2 ;  /* 0x000000ffff047224 */ /* 0x000fe200078e0002 */
[----:B0-----:R-:W-:-:S05]  /*63f0*/  I2FP.F32.U32 R5, R17 ;  /* 0x0000001100057245 */ /* 0x001fca0000201000 */
[----:B------:R-:W-:Y:S01]  /*6400*/  FMUL R20, R5, UR10 ;  /* 0x0000000a05147c20 */ /* 0x000fe20008400000 */
[----:B------:R-:W-:-:S05]  /*6410*/  IMAD.MOV.U32 R5, RZ, RZ, R3 ;  /* 0x000000ffff057224 */ /* 0x000fca00078e0003 */
[----:B--2---:R-:W-:Y:S05]  /*6420*/  @!P1 BRA `(.L_x_121) ;  /* 0x0000000000289947 */ /* 0x004fea0003800000 */
[----:B------:R-:W-:Y:S02]  /*6430*/  ULDC UR10, c[0x0][0x634] ;  /* 0x00018d00000a7ab9 */ /* 0x000fe40000000800 */
[----:B------:R-:W-:-:S05]  /*6440*/  IADD3 R5, P1, R2, UR10, RZ ;  /* 0x0000000a02057c10 */ /* 0x000fca000ff3e0ff */
[----:B------:R-:W-:-:S04]  /*6450*/  IMAD.X R19, RZ, RZ, R3, P1 ;  /* 0x000000ffff137224 */ /* 0x000fc800008e0603 */
[----:B------:R-:W-:-:S04]  /*6460*/  IMAD.WIDE.U32 R10, R19, UR8, RZ ;  /* 0x00000008130a7c25 */ /* 0x000fc8000f8e00ff */
[----:B------:R-:W-:-:S04]  /*6470*/  IMAD.WIDE.U32 R10, P1, R5, UR9, R10 ;  /* 0x00000009050a7c25 */ /* 0x000fc8000f82000a */
[----:B------:R-:W-:-:S04]  /*6480*/  IMAD.WIDE.U32 R4, R5, UR8, RZ ;  /* 0x0000000805047c25 */ /* 0x000fc8000f8e00ff */
[----:B------:R-:W-:Y:S01]  /*6490*/  IMAD.MOV.U32 R4, RZ, RZ, R11 ;  /* 0x000000ffff047224 */ /* 0x000fe200078e000b */
[----:B------:R-:W-:Y:S01]  /*64a0*/  IADD3 RZ, P3, R5, R10, RZ ;  /* 0x0000000a05ff7210 */ /* 0x000fe20007f7e0ff */
[----:B------:R-:W-:-:S04]  /*64b0*/  IMAD.X R5, RZ, RZ, RZ, P1 ;  /* 0x000000ffff057224 */ /* 0x000fc800008e06ff */
[----:B------:R-:W-:-:S08]  /*64c0*/  IMAD.WIDE.U32.X R4, R19, UR9, R4, P3 ;  /* 0x0000000913047c25 */ /* 0x000fd000098e0404 */
.L_x_121:
[--C-:B------:R-:W-:Y:S01]  /*64d0*/  SHF.R.U64 R16, R4, UR11, R5.reuse ;  /* 0x0000000b04107c19 */ /* 0x100fe20008001205 */
[----:B------:R-:W0:Y:S01]  /*64e0*/  F2I.U32.TRUNC.NTZ R20, R20 ;  /* 0x0000001400147305 */ /* 0x000e22000020f000 */
[----:B------:R-:W-:Y:S01]  /*64f0*/  SHF.R.U32.HI R4, RZ, UR11, R5 ;  /* 0x0000000bff047c19 */ /* 0x000fe20008011605 */
[----:B------:R-:W-:Y:S01]  /*6500*/  ULDC.64 UR8, c[0x0][0x620] ;  /* 0x0001880000087ab9 */ /* 0x000fe20000000a00 */
[----:B------:R-:W-:Y:S01]  /*6510*/  IADD3 R11, P1, RZ, -R16, RZ ;  /* 0x80000010ff0b7210 */ /* 0x000fe20007f3e0ff */
[----:B------:R-:W-:Y:S01]  /*6520*/  ULDC.64 UR10, c[0x0][0x640] ;  /* 0x00019000000a7ab9 */ /* 0x000fe20000000a00 */
[----:B------:R-:W2:Y:S03]  /*6530*/  LDC R21, c[0x0][0x148] ;  /* 0x00005200ff157b82 */ /* 0x000ea60000000800 */
[----:B------:R-:W-:Y:S01]  /*6540*/  IMAD.X R4, RZ, RZ, ~R4, P1 ;  /* 0x000000ffff047224 */ /* 0x000fe200008e0e04 */
[----:B------:R-:W-:-:S03]  /*6550*/  ISETP.NE.U32.AND P1, PT, RZ, UR10, PT ;  /* 0x0000000aff007c0c */ /* 0x000fc6000bf25070 */
[----:B------:R-:W-:Y:S01]  /*6560*/  IMAD R10, R4, UR8, RZ ;  /* 0x00000008040a7c24 */ /* 0x000fe2000f8e02ff */
[----:B------:R-:W-:Y:S01]  /*6570*/  ISETP.NE.AND.EX P1, PT, RZ, UR11, PT, P1 ;  /* 0x0000000bff007c0c */ /* 0x000fe2000bf25310 */
[----:B------:R-:W-:Y:S01]  /*6580*/  IMAD.WIDE.U32 R4, R11, UR8, R2 ;  /* 0x000000080b047c25 */ /* 0x000fe2000f8e0002 */
[----:B------:R-:W-:-:S03]  /*6590*/  ULDC UR8, c[0x0][0x618] ;  /* 0x0001860000087ab9 */ /* 0x000fc60000000800 */
[----:B------:R-:W-:Y:S01]  /*65a0*/  IMAD R11, R11, UR9, R10 ;  /* 0x000000090b0b7c24 */ /* 0x000fe2000f8e020a */
[----:B------:R-:W-:Y:S01]  /*65b0*/  ULDC UR9, c[0x0][0x154] ;  /* 0x0000550000097ab9 */ /* 0x000fe20000000800 */
[----:B0-----:R-:W-:Y:S02]  /*65c0*/  IMAD.MOV R10, RZ, RZ, -R20 ;  /* 0x000000ffff0a7224 */ /* 0x001fe400078e0a14 */
[----:B------:R-:W-:Y:S02]  /*65d0*/  IMAD.IADD R5, R5, 0x1, R11 ;  /* 0x0000000105057824 */ /* 0x000fe400078e020b */
[----:B-1----:R-:W-:Y:S01]  /*65e0*/  IMAD R17, R18, R10, R17 ;  /* 0x0000000a12117224 */ /* 0x002fe200078e0211 */
[----:B------:R-:W-:Y:S02]  /*65f0*/  I2FP.F32.U32 R10, R6 ;  /* 0x00000006000a7245 */ /* 0x000fe40000201000 */
[--C-:B------:R-:W-:Y:S02]  /*6600*/  SHF.R.U64 R18, R4, UR8, R5.reuse ;  /* 0x0000000804127c19 */ /* 0x100fe40008001205 */
[----:B------:R-:W-:Y:S01]  /*6610*/  SHF.R.U32.HI R5, RZ, UR8, R5 ;  /* 0x00000008ff057c19 */ /* 0x000fe20008011605 */
[----:B------:R-:W-:Y:S01]  /*6620*/  FMUL R10, R10, UR9 ;  /* 0x000000090a0a7c20 */ /* 0x000fe20008400000 */
[----:B------:R-:W-:-:S02]  /*6630*/  ULDC UR8, c[0x0][0x608] ;  /* 0x0001820000087ab9 */ /* 0x000fc40000000800 */
[--C-:B------:R-:W-:Y:S01]  /*6640*/  SHF.R.U64 R20, R18, UR8, R5.reuse ;  /* 0x0000000812147c19 */ /* 0x100fe20008001205 */
[----:B------:R0:W1:Y:S01]  /*6650*/  F2I.U32.TRUNC.NTZ R22, R10 ;  /* 0x0000000a00167305 */ /* 0x000062000020f000 */
[----:B------:R-:W-:Y:S01]  /*6660*/  SHF.R.U32.HI R5, RZ, UR8, R5 ;  /* 0x00000008ff057c19 */ /* 0x000fe20008011605 */
[----:B------:R-:W-:-:S03]  /*6670*/  ULDC UR8, c[0x0][0x658] ;  /* 0x0001960000087ab9 */ /* 0x000fc60000000800 */
[--C-:B------:R-:W-:Y:S02]  /*6680*/  SHF.R.U64 R19, R20, UR8, R5.reuse ;  /* 0x0000000814137c19 */ /* 0x100fe40008001205 */
[----:B------:R-:W-:-:S03]  /*6690*/  SHF.R.U32.HI R23, RZ, UR8, R5 ;  /* 0x00000008ff177c19 */ /* 0x000fc60008011605 */
[----:B------:R-:W-:Y:S02]  /*66a0*/  IMAD.MOV.U32 R4, RZ, RZ, R19 ;  /* 0x000000ffff047224 */ /* 0x000fe400078e0013 */
[----:B------:R-:W-:Y:S01]  /*66b0*/  IMAD.MOV.U32 R5, RZ, RZ, R23 ;  /* 0x000000ffff057224 */ /* 0x000fe200078e0017 */
[----:B0-----:R-:W-:Y:S06]  /*66c0*/  @!P1 BRA `(.L_x_122) ;  /* 0x0000000000289947 */ /* 0x001fec0003800000 */
        /* <DEDUP_REMOVED lines=10> */
.L_x_122:
[----:B------:R-:W-:Y:S01]  /*6770*/  ULDC UR8, c[0x0][0x648] ;  /* 0x0001920000087ab9 */ /* 0x000fe20000000800 */
[----:B-1----:R-:W-:Y:S01]  /*6780*/  IMAD.MOV R22, RZ, RZ, -R22 ;  /* 0x000000ffff167224 */ /* 0x002fe200078e0a16 */
[----:B------:R-:W-:Y:S01]  /*6790*/  SHF.R.U64 R5, R4, UR8, R5 ;  /* 0x0000000804057c19 */ /* 0x000fe20008001205 */
[----:B------:R-:W-:Y:S01]  /*67a0*/  ULDC UR8, c[0x0][0x638] ;  /* 0x00018e0000087ab9 */ /* 0x000fe20000000800 */
[----:B------:R-:W-:Y:S01]  /*67b0*/  LOP3.LUT R4, R20, UR7, RZ, 0xc0, !PT ;  /* 0x0000000714047c12 */ /* 0x000fe2000f8ec0ff */
[----:B--2---:R-:W-:Y:S01]  /*67c0*/  @P4 IMAD R17, R21, R22, R6 ;  /* 0x0000001615114224 */ /* 0x004fe200078e0206 */
[----:B------:R-:W-:Y:S01]  /*67d0*/  LOP3.LUT R18, R18, UR4, RZ, 0xc0, !PT ;  /* 0x0000000412127c12 */ /* 0x000fe2000f8ec0ff */
[----:B------:R-:W-:Y:S01]  /*67e0*/  IMAD.MOV R6, RZ, RZ, -R5 ;  /* 0x000000ffff067224 */ /* 0x000fe200078e0a05 */
[----:B------:R-:W-:Y:S01]  /*67f0*/  ULDC UR9, c[0x0][0x610] ;  /* 0x0001840000097ab9 */ /* 0x000fe20000000800 */
[----:B------:R-:W-:Y:S02]  /*6800*/  IMAD R4, R5, UR5, R4 ;  /* 0x0000000505047c24 */ /* 0x000fe4000f8e0204 */
[----:B------:R-:W-:Y:S01]  /*6810*/  IMAD R19, R6, UR8, R19 ;  /* 0x0000000806137c24 */ /* 0x000fe2000f8e0213 */
[----:B------:R-:W-:Y:S01]  /*6820*/  ULDC UR8, c[0x0][0x600] ;  /* 0x0001800000087ab9 */ /* 0x000fe20000000800 */
[----:B------:R-:W-:-:S02]  /*6830*/  IMAD R17, R4, UR9, R17 ;  /* 0x0000000904117c24 */ /* 0x000fc4000f8e0211 */
[----:B------:R-:W-:Y:S02]  /*6840*/  IMAD R6, R19, UR8, R18 ;  /* 0x0000000813067c24 */ /* 0x000fe4000f8e0212 */
[----:B------:R-:W-:Y:S02]  /*6850*/  IMAD.MOV.U32 R10, RZ, RZ, 0x1 ;  /* 0x00000001ff0a7424 */ /* 0x000fe400078e00ff */
[----:B------:R-:W-:Y:S01]  /*6860*/  IMAD.MOV.U32 R5, RZ, RZ, R16 ;  /* 0x000000ffff057224 */ /* 0x000fe200078e0010 */
[----:B------:R-:W-:Y:S02]  /*6870*/  SEL R4, R6, R17, !P4 ;  /* 0x0000001106047207 */ /* 0x000fe40006000000 */
[----:B------:R-:W-:-:S07]  /*6880*/  SEL R6, R17, R6, !P4 ;  /* 0x0000000611067207 */ /* 0x000fce0006000000 */
.L_x_120:
[----:B------:R-:W-:Y:S05]  /*6890*/  BSYNC B1 ;  /* 0x0000000000017941 */ /* 0x000fea0003800000 */
.L_x_119:
[----:B------:R-:W-:-:S13]  /*68a0*/  LOP3.LUT P1, RZ, R10, 0xff, RZ, 0xc0, !PT ;  /* 0x000000ff0aff7812 */ /* 0x000fda000782c0ff */
[----:B------:R-:W-:Y:S05]  /*68b0*/  @P1 BRA `(.L_x_123) ;  /* 0xfffffff400301947 */ /* 0x000fea000383ffff */
[----:B------:R-:W-:Y:S05]  /*68c0*/  BSYNC B0 ;  /* 0x0000000000007941 */ /* 0x000fea0003800000 */
.L_x_111:
[----:B------:R-:W-:-:S03]  /*68d0*/  UMOV UR8, 0xffffffff ;  /* 0xffffffff00087882 */ /* 0x000fc60000000000 */
[----:B------:R-:W-:Y:S05]  /*68e0*/  BRA.DIV UR8, `(.L_x_124) ;  /* 0x0000001208ac7947 */ /* 0x000fea000b800000 */
[----:B------:R-:W-:-:S13]  /*68f0*/  ELECT P0, URZ, PT ;  /* 0x00000000003f782f */ /* 0x000fda0003800000 */
.L_x_164:
[----:B------:R-:W-:Y:S04]  /*6900*/  BSSY B0, `(.L_x_125) ;  /* 0x0000103000007945 */ /* 0x000fe80003800000 */
[----:B------:R-:W-:Y:S05]  /*6910*/  @!P0 BRA `(.L_x_126) ;  /* 0x0000001000048947 */ /* 0x000fea0003800000 */
[----:B------:R-:W-:-:S04]  /*6920*/  LOP3.LUT R7, R7, 0x2, RZ, 0xfc, !PT ;  /* 0x0000000207077812 */ /* 0x000fc800078efcff */
[----:B------:R-:W-:-:S13]  /*6930*/  ISETP.NE.AND P0, PT, R7, 0x3, PT ;  /* 0x000000030700780c */ /* 0x000fda0003f05270 */
[----:B------:R-:W-:Y:S05]  /*6940*/  @!P0 BRA `(.L_x_127) ;  /* 0x0000000000048947 */ /* 0x000fea0003800000 */
[----:B------:R-:W-:Y:S01]  /*6950*/  BPT.TRAP 0x1 ;  /* 0x000000040000795c */ /* 0x000fe20000300000 */
.L_x_127:
[----:B------:R-:W0:Y:S01]  /*6960*/  S2R R3, SR_CgaCtaId ;  /* 0x0000000000037919 */ /* 0x000e220000008800 */
[----:B------:R-:W-:Y:S02]  /*6970*/  MOV R0, 0x400 ;  /* 0x0000040000007802 */ /* 0x000fe40000000f00 */
[----:B------:R-:W-:Y:S02]  /*6980*/  SHF.L.U32 R2, R13, 0x1f, RZ ;  /* 0x0000001f0d027819 */ /* 0x000fe400000006ff */
[----:B0-----:R-:W-:-:S05]  /*6990*/  LEA R3, R3, R0, 0x18 ;  /* 0x0000000003037211 */ /* 0x001fca00078ec0ff */
[----:B------:R-:W-:-:S04]  /*69a0*/  VIADD R3, R3, 0xe0 ;  /* 0x000000e003037836 */ /* 0x000fc80000000000 */
[C---:B------:R-:W-:Y:S02]  /*69b0*/  IMAD R5, R12.reuse, 0x8, R3 ;  /* 0x000000080c057824 */ /* 0x040fe400078e0203 */
[----:B------:R-:W-:Y:S02]  /*69c0*/  VIADD R12, R12, 0x1 ;  /* 0x000000010c0c7836 */ /* 0x000fe40000000000 */
[----:B------:R-:W0:Y:S03]  /*69d0*/  SYNCS.PHASECHK.TRANS64.TRYWAIT P0, [R5+URZ], R2 ;  /* 0x00000002050075a7 */ /* 0x000e26000800017f */
[----:B------:R-:W-:-:S04]  /*69e0*/  ISETP.NE.AND P1, PT, R12, 0x1c, PT ;  /* 0x0000001c0c00780c */ /* 0x000fc80003f25270 */
[----:B------:R-:W-:Y:S02]  /*69f0*/  SEL R0, RZ, 0x1, P1 ;  /* 0x00000001ff007807 */ /* 0x000fe40000800000 */
[----:B------:R-:W-:Y:S02]  /*6a00*/  SEL R12, R12, RZ, P1 ;  /* 0x000000ff0c0c7207 */ /* 0x000fe40000800000 */
[----:B------:R-:W-:-:S03]  /*6a10*/  LOP3.LUT R13, R13, R0, RZ, 0x3c, !PT ;  /* 0x000000000d0d7212 */ /* 0x000fc600078e3cff */
[----:B------:R-:W-:Y:S01]  /*6a20*/  IMAD R7, R12, 0x8, R3 ;  /* 0x000000080c077824 */ /* 0x000fe200078e0203 */
[----:B------:R-:W-:Y:S01]  /*6a30*/  SHF.L.U32 R4, R13, 0x1f, RZ ;  /* 0x0000001f0d047819 */ /* 0x000fe200000006ff */
[----:B0-----:R-:W-:Y:S06]  /*6a40*/  @!P0 BRA `(.L_x_128) ;  /* 0x0000001000788947 */ /* 0x001fec0003800000 */
.L_x_165:
[----:B------:R-:W1:Y:S01]  /*6a50*/  SYNCS.PHASECHK.TRANS64.TRYWAIT P0, [R7+URZ], R4 ;  /* 0x00000004070075a7 */ /* 0x000e62000800017f */
[----:B------:R-:W-:-:S05]  /*6a60*/  VIADD R0, R12, 0x1 ;  /* 0x000000010c007836 */ /* 0x000fca0000000000 */
[----:B------:R-:W-:-:S04]  /*6a70*/  ISETP.NE.AND P1, PT, R0, 0x1c, PT ;  /* 0x0000001c0000780c */ /* 0x000fc80003f25270 */
[----:B0-----:R-:W-:Y:S02]  /*6a80*/  SEL R2, RZ, 0x1, P1 ;  /* 0x00000001ff027807 */ /* 0x001fe40000800000 */
[----:B------:R-:W-:Y:S02]  /*6a90*/  SEL R0, R0, RZ, P1 ;  /* 0x000000ff00007207 */ /* 0x000fe40000800000 */
[----:B------:R-:W-:-:S03]  /*6aa0*/  LOP3.LUT R13, R13, R2, RZ, 0x3c, !PT ;  /* 0x000000020d0d7212 */ /* 0x000fc600078e3cff */
[----:B------:R-:W-:Y:S01]  /*6ab0*/  IMAD R6, R0, 0x8, R3 ;  /* 0x0000000800067824 */ /* 0x000fe200078e0203 */
[----:B------:R-:W-:Y:S01]  /*6ac0*/  SHF.L.U32 R5, R13, 0x1f, RZ ;  /* 0x0000001f0d057819 */ /* 0x000fe200000006ff */
[----:B-1----:R-:W-:Y:S06]  /*6ad0*/  @!P0 BRA `(.L_x_129) ;  /* 0x0000001000688947 */ /* 0x002fec0003800000 */
.L_x_166:
[----:B------:R-:W1:Y:S01]  /*6ae0*/  SYNCS.PHASECHK.TRANS64.TRYWAIT P0, [R6+URZ], R5 ;  /* 0x00000005060075a7 */ /* 0x000e62000800017f */
[----:B------:R-:W-:-:S05]  /*6af0*/  VIADD R0, R0, 0x1 ;  /* 0x0000000100007836 */ /* 0x000fca0000000000 */
[----:B------:R-:W-:-:S04]  /*6b00*/  ISETP.NE.AND P1, PT, R0, 0x1c, PT ;  /* 0x0000001c0000780c */ /* 0x000fc80003f25270 */
[----:B------:R-:W-:Y:S02]  /*6b10*/  SEL R2, RZ, 0x1, P1 ;  /* 0x00000001ff027807 */ /* 0x000fe40000800000 */
[----:B------:R-:W-:Y:S02]  /*6b20*/  SEL R0, R0, RZ, P1 ;  /* 0x000000ff00007207 */ /* 0x000fe40000800000 */
[----:B------:R-:W-:-:S03]  /*6b30*/  LOP3.LUT R13, R13, R2, RZ, 0x3c, !PT ;  /* 0x000000020d0d7212 */ /* 0x000fc600078e3cff */
[----:B0-----:R-:W-:Y:S01]  /*6b40*/  IMAD R7, R0, 0x8, R3 ;  /* 0x0000000800077824 */ /* 0x001fe200078e0203 */
[----:B------:R-:W-:Y:S01]  /*6b50*/  SHF.L.U32 R4, R13, 0x1f, RZ ;  /* 0x0000001f0d047819 */ /* 0x000fe200000006ff */
[----:B-1----:R-:W-:Y:S06]  /*6b60*/  @!P0 BRA `(.L_x_130) ;  /* 0x0000001000588947 */ /* 0x002fec0003800000 */
.L_x_167:
        /* <DEDUP_REMOVED lines=9> */
.L_x_168:
        /* <DEDUP_REMOVED lines=9> */
.L_x_169:
        /* <DEDUP_REMOVED lines=9> */
.L_x_170:
        /* <DEDUP_REMOVED lines=9> */
.L_x_171:
        /* <DEDUP_REMOVED lines=9> */
.L_x_172:
        /* <DEDUP_REMOVED lines=9> */
.L_x_173:
        /* <DEDUP_REMOVED lines=9> */
.L_x_174:
        /* <DEDUP_REMOVED lines=9> */
.L_x_175:
        /* <DEDUP_REMOVED lines=9> */
.L_x_176:
        /* <DEDUP_REMOVED lines=9> */
.L_x_177:
        /* <DEDUP_REMOVED lines=9> */
.L_x_178:
        /* <DEDUP_REMOVED lines=9> */
.L_x_179:
        /* <DEDUP_REMOVED lines=9> */
.L_x_180:
        /* <DEDUP_REMOVED lines=9> */
.L_x_181:
        /* <DEDUP_REMOVED lines=9> */
.L_x_182:
        /* <DEDUP_REMOVED lines=9> */
.L_x_183:
        /* <DEDUP_REMOVED lines=9> */
.L_x_184:
        /* <DEDUP_REMOVED lines=9> */
.L_x_185:
        /* <DEDUP_REMOVED lines=9> */
.L_x_186:
        /* <DEDUP_REMOVED lines=9> */
.L_x_187:
        /* <DEDUP_REMOVED lines=9> */
.L_x_188:
        /* <DEDUP_REMOVED lines=9> */
.L_x_189:
        /* <DEDUP_REMOVED lines=9> */
.L_x_190:
[----:B------:R-:W1:Y:S01]  /*7860*/  SYNCS.PHASECHK.TRANS64.TRYWAIT P0, [R6+URZ], R5 ;  /* 0x00000005060075a7 */ /* 0x000e62000800017f */
[----:B------:R-:W-:-:S05]  /*7870*/  VIADD R0, R0, 0x1 ;  /* 0x0000000100007836 */ /* 0x000fca0000000000 */
[----:B------:R-:W-:-:S04]  /*7880*/  ISETP.NE.AND P1, PT, R0, 0x1c, PT ;  /* 0x0000001c0000780c */ /* 0x000fc80003f25270 */
[----:B------:R-:W-:Y:S02]  /*7890*/  SEL R2, RZ, 0x1, P1 ;  /* 0x00000001ff027807 */ /* 0x000fe40000800000 */
[----:B------:R-:W-:Y:S02]  /*78a0*/  SEL R0, R0, RZ, P1 ;  /* 0x000000ff00007207 */ /* 0x000fe40000800000 */
[----:B------:R-:W-:Y:S01]  /*78b0*/  LOP3.LUT R2, R13, R2, RZ, 0x3c, !PT ;  /* 0x000000020d027212 */ /* 0x000fe200078e3cff */
[----:B-1----:R-:W-:Y:S06]  /*78c0*/  @!P0 BRA `(.L_x_154) ;  /* 0x0000000800e08947 */ /* 0x002fec0003800000 */
.L_x_191:
[----:B------:R-:W-:Y:S01]  /*78d0*/  IMAD R3, R0, 0x8, R3 ;  /* 0x0000000800037824 */ /* 0x000fe200078e0203 */
[----:B------:R-:W-:-:S07]  /*78e0*/  SHF.L.U32 R0, R2, 0x1f, RZ ;  /* 0x0000001f02007819 */ /* 0x000fce00000006ff */
.L_x_155:
[----:B--2---:R2:W3:Y:S02]  /*78f0*/  SYNCS.PHASECHK.TRANS64.TRYWAIT P0, [R3+URZ], R0 ;  /* 0x00000000030075a7 */ /* 0x0044e4000800017f */
[----:B---3--:R-:W-:Y:S05]  /*7900*/  @!P0 NANOSLEEP.SYNCS 0x989680 ;  /* 0x009896800000895d */ /* 0x008fea0003900000 */
[----:B------:R-:W3:Y:S02]  /*7910*/  @!P0 SYNCS.PHASECHK.TRANS64 P0, [R3+URZ], R0 ;  /* 0x00000000030085a7 */ /* 0x000ee4000800007f */
[----:B---3--:R-:W-:Y:S05]  /*7920*/  @!P0 BRA `(.L_x_155) ;  /* 0xfffffffc00f08947 */ /* 0x008fea000383ffff */
.L_x_126:
[----:B------:R-:W-:Y:S05]  /*7930*/  BSYNC B0 ;  /* 0x0000000000007941 */ /* 0x000fea0003800000 */
.L_x_125:
[----:B------:R-:W-:Y:S05]  /*7940*/  EXIT ;  /* 0x000000000000794d */ /* 0x000fea0003800000 */
.L_x_20:
[----:B0-----:R-:W-:-:S04]  /*7950*/  IMAD.U32 R17, RZ, RZ, UR15 ;  /* 0x0000000fff117e24 */ /* 0x001fc8000f8e00ff */
[----:B------:R0:W1:Y:S03]  /*7960*/  SYNCS.PHASECHK.TRANS64.TRYWAIT P0, [R17+URZ+-0x8], R16 ;  /* 0xfffff810110075a7 */ /* 0x000066000800017f */
[----:B-1----:R-:W-:Y:S05]  /*7970*/  @!P0 NANOSLEEP.SYNCS 0x989680 ;  /* 0x009896800000895d */ /* 0x002fea0003900000 */
[----:B------:R-:W1:Y:S02]  /*7980*/  @!P0 SYNCS.PHASECHK.TRANS64 P0, [R17+URZ+-0x8], R16 ;  /* 0xfffff810110085a7 */ /* 0x000e64000800007f */
[----:B-1----:R-:W-:Y:S05]  /*7990*/  @!P0 BRA `(.L_x_20) ;  /* 0xfffffffc00ec8947 */ /* 0x002fea000383ffff */
[----:B------:R-:W-:Y:S05]  /*79a0*/  BRA `(.L_x_156) ;  /* 0xffffffa0002c7947 */ /* 0x000fea000383ffff */
.L_x_25:
[----:B-1----:R-:W-:-:S04]  /*79b0*/  IMAD.U32 R17, RZ, RZ, UR6 ;  /* 0x00000006ff117e24 */ /* 0x002fc8000f8e00ff */
[----:B------:R1:W4:Y:S03]  /*79c0*/  SYNCS.PHASECHK.TRANS64.TRYWAIT P0, [R17+URZ], R16 ;  /* 0x00000010110075a7 */ /* 0x000326000800017f */
[----:B----4-:R-:W-:Y:S05]  /*79d0*/  @!P0 NANOSLEEP.SYNCS 0x989680 ;  /* 0x009896800000895d */ /* 0x010fea0003900000 */
[----:B------:R-:W4:Y:S02]  /*79e0*/  @!P0 SYNCS.PHASECHK.TRANS64 P0, [R17+URZ], R16 ;  /* 0x00000010110085a7 */ /* 0x000f24000800007f */
[----:B----4-:R-:W-:Y:S05]  /*79f0*/  @!P0 BRA `(.L_x_25) ;  /* 0xfffffffc00ec8947 */ /* 0x010fea000383ffff */
[----:B------:R-:W-:Y:S05]  /*7a00*/  BRA `(.L_x_24) ;  /* 0xffffffa000d47947 */ /* 0x000fea000383ffff */
.L_x_31:
[----:B-1----:R-:W-:-:S04]  /*7a10*/  IMAD.U32 R19, RZ, RZ, UR9 ;  /* 0x00000009ff137e24 */ /* 0x002fc8000f8e00ff */
[----:B------:R1:W4:Y:S03]  /*7a20*/  SYNCS.PHASECHK.TRANS64.TRYWAIT P0, [R19+URZ], R18 ;  /* 0x00000012130075a7 */ /* 0x000326000800017f */
[----:B----4-:R-:W-:Y:S05]  /*7a30*/  @!P0 NANOSLEEP.SYNCS 0x989680 ;  /* 0x009896800000895d */ /* 0x010fea0003900000 */
[----:B------:R-:W4:Y:S02]  /*7a40*/  @!P0 SYNCS.PHASECHK.TRANS64 P0, [R19+URZ], R18 ;  /* 0x00000012130085a7 */ /* 0x000f24000800007f */
[----:B----4-:R-:W-:Y:S05]  /*7a50*/  @!P0 BRA `(.L_x_31) ;  /* 0xfffffffc00ec8947 */ /* 0x010fea000383ffff */
[----:B------:R-:W-:Y:S05]  /*7a60*/  BRA `(.L_x_30) ;  /* 0xffffffa800287947 */ /* 0x000fea000383ffff */
.L_x_39:
[----:B0-----:R-:W-:-:S04]  /*7a70*/  IMAD.U32 R17, RZ, RZ, UR15 ;  /* 0x0000000fff117e24 */ /* 0x001fc8000f8e00ff */
[----:B------:R0:W1:Y:S03]  /*7a80*/  SYNCS.PHASECHK.TRANS64.TRYWAIT P0, [R17+URZ+0x8], R16 ;  /* 0x00000810110075a7 */ /* 0x000066000800017f */
[----:B-1----:R-:W-:Y:S05]  /*7a90*/  @!P0 NANOSLEEP.SYNCS 0x989680 ;  /* 0x009896800000895d */ /* 0x002fea0003900000 */
[----:B------:R-:W1:Y:S02]  /*7aa0*/  @!P0 SYNCS.PHASECHK.TRANS64 P0, [R17+URZ+0x8], R16 ;  /* 0x00000810110085a7 */ /* 0x000e64000800007f */
[----:B-1----:R-:W-:Y:S05]  /*7ab0*/  @!P0 BRA `(.L_x_39) ;  /* 0xfffffffc00ec8947 */ /* 0x002fea000383ffff */
[----:B------:R-:W-:Y:S05]  /*7ac0*/  BRA `(.L_x_157) ;  /* 0xffffffb000747947 */ /* 0x000fea000383ffff */
.L_x_112:
[----:B------:R-:W-:Y:S01]  /*7ad0*/  BSSY B1, `(.L_x_158) ;  /* 0x0000006000017945 */ /* 0x000fe20003800000 */
[----:B------:R-:W-:-:S07]  /*7ae0*/  IMAD.MOV.U32 R10, RZ, RZ, -0x1 ;  /* 0xffffffffff0a7424 */ /* 0x000fce00078e00ff */
[----:B------:R-:W-:Y:S05]  /*7af0*/  WARPSYNC.COLLECTIVE R10, `(.L_x_159) ;  /* 0x000000000a0c7348 */ /* 0x000fea0003c00000 */
[----:B------:R-:W-:Y:S02]  /*7b00*/  ELECT P1, UR62, PT ;  /* 0x00000000003e782f */ /* 0x000fe40003820000 */
[----:B------:R-:W-:Y:S01]  /*7b10*/  MOV R10, UR62 ;  /* 0x0000003e000a7c02 */ /* 0x000fe20008000f00 */
[----:B------:R-:W-:Y:S10]  /*7b20*/  ENDCOLLECTIVE ;  /* 0x000000000000791b */ /* 0x000ff40003800000 */
.L_x_159:
[----:B------:R-:W-:Y:S05]  /*7b30*/  BSYNC B1 ;  /* 0x0000000000017941 */ /* 0x000fea0003800000 */
.L_x_158:
[----:B------:R-:W-:Y:S05]  /*7b40*/  BRA `(.L_x_160) ;  /* 0xffffffe000987947 */ /* 0x000fea000383ffff */
.L_x_115:
[----:B-1----:R1:W2:Y:S02]  /*7b50*/  SYNCS.PHASECHK.TRANS64.TRYWAIT P1, [R19+URZ+0xe0], R10 ;  /* 0x0000e00a130075a7 */ /* 0x0022a4000802017f */
[----:B--2---:R-:W-:Y:S05]  /*7b60*/  @!P1 NANOSLEEP.SYNCS 0x989680 ;  /* 0x009896800000995d */ /* 0x004fea0003900000 */
[----:B------:R-:W2:Y:S02]  /*7b70*/  @!P1 SYNCS.PHASECHK.TRANS64 P1, [R19+URZ+0xe0], R10 ;  /* 0x0000e00a130095a7 */ /* 0x000ea4000802007f */
[----:B--2---:R-:W-:Y:S05]  /*7b80*/  @!P1 BRA `(.L_x_115) ;  /* 0xfffffffc00f09947 */ /* 0x004fea000383ffff */
[----:B------:R-:W-:Y:S05]  /*7b90*/  BRA `(.L_x_161) ;  /* 0xffffffe000d07947 */ /* 0x000fea000383ffff */
.L_x_124:
[----:B------:R-:W-:Y:S01]  /*7ba0*/  BSSY B0, `(.L_x_162) ;  /* 0x0000006000007945 */ /* 0x000fe20003800000 */
[----:B------:R-:W-:-:S07]  /*7bb0*/  IMAD.MOV.U32 R10, RZ, RZ, -0x1 ;  /* 0xffffffffff0a7424 */ /* 0x000fce00078e00ff */
[----:B------:R-:W-:Y:S05]  /*7bc0*/  WARPSYNC.COLLECTIVE R10, `(.L_x_163) ;  /* 0x000000000a0c7348 */ /* 0x000fea0003c00000 */
[----:B------:R-:W-:Y:S02]  /*7bd0*/  ELECT P1, UR62, PT ;  /* 0x00000000003e782f */ /* 0x000fe40003820000 */
[----:B------:R-:W-:Y:S01]  /*7be0*/  MOV R10, UR62 ;  /* 0x0000003e000a7c02 */ /* 0x000fe20008000f00 */
[----:B------:R-:W-:Y:S10]  /*7bf0*/  ENDCOLLECTIVE ;  /* 0x000000000000791b */ /* 0x000ff40003800000 */
.L_x_163:
[----:B------:R-:W-:Y:S05]  /*7c00*/  BSYNC B0 ;  /* 0x0000000000007941 */ /* 0x000fea0003800000 */
.L_x_162:
[----:B------:R-:W-:Y:S01]  /*7c10*/  PLOP3.LUT P0, PT, P1, PT, PT, 0x80, 0x0 ;  /* 0x000000000000781c */ /* 0x000fe20000f0f070 */
[----:B------:R-:W-:-:S12]  /*7c20*/  BRA `(.L_x_164) ;  /* 0xffffffec00347947 */ /* 0x000fd8000383ffff */
.L_x_128:
[----:B0-----:R0:W1:Y:S02]  /*7c30*/  SYNCS.PHASECHK.TRANS64.TRYWAIT P0, [R5+URZ], R2 ;  /* 0x00000002050075a7 */ /* 0x001064000800017f */
[----:B-1----:R-:W-:Y:S05]  /*7c40*/  @!P0 NANOSLEEP.SYNCS 0x989680 ;  /* 0x009896800000895d */ /* 0x002fea0003900000 */
[----:B------:R-:W1:Y:S02]  /*7c50*/  @!P0 SYNCS.PHASECHK.TRANS64 P0, [R5+URZ], R2 ;  /* 0x00000002050085a7 */ /* 0x000e64000800007f */
[----:B-1----:R-:W-:Y:S05]  /*7c60*/  @!P0 BRA `(.L_x_128) ;  /* 0xfffffffc00f08947 */ /* 0x002fea000383ffff */
[----:B------:R-:W-:Y:S05]  /*7c70*/  BRA `(.L_x_165) ;  /* 0xffffffec00747947 */ /* 0x000fea000383ffff */
.L_x_129:
[----:B0-----:R0:W1:Y:S02]  /*7c80*/  SYNCS.PHASECHK.TRANS64.TRYWAIT P0, [R7+URZ], R4 ;  /* 0x00000004070075a7 */ /* 0x001064000800017f */
[----:B-1----:R-:W-:Y:S05]  /*7c90*/  @!P0 NANOSLEEP.SYNCS 0x989680 ;  /* 0x009896800000895d */ /* 0x002fea0003900000 */
[----:B------:R-:W1:Y:S02]  /*7ca0*/  @!P0 SYNCS.PHASECHK.TRANS64 P0, [R7+URZ], R4 ;  /* 0x00000004070085a7 */ /* 0x000e64000800007f */
[----:B-1----:R-:W-:Y:S05]  /*7cb0*/  @!P0 BRA `(.L_x_129) ;  /* 0xfffffffc00f08947 */ /* 0x002fea000383ffff */
[----:B------:R-:W-:Y:S05]  /*7cc0*/  BRA `(.L_x_166) ;  /* 0xffffffec00847947 */ /* 0x000fea000383ffff */
.L_x_130:
[----:B0-----:R0:W1:Y:S02]  /*7cd0*/  SYNCS.PHASECHK.TRANS64.TRYWAIT P0, [R6+URZ], R5 ;  /* 0x00000005060075a7 */ /* 0x001064000800017f */
[----:B-1----:R-:W-:Y:S05]  /*7ce0*/  @!P0 NANOSLEEP.SYNCS 0x989680 ;  /* 0x009896800000895d */ /* 0x002fea0003900000 */
[----:B------:R-:W1:Y:S02]  /*7cf0*/  @!P0 SYNCS.PHASECHK.TRANS64 P0, [R6+URZ], R5 ;  /* 0x00000005060085a7 */ /* 0x000e64000800007f */
[----:B-1----:R-:W-:Y:S05]  /*7d00*/  @!P0 BRA `(.L_x_130) ;  /* 0xfffffffc00f08947 */ /* 0x002fea000383ffff */
[----:B------:R-:W-:Y:S05]  /*7d10*/  BRA `(.L_x_167) ;  /* 0xffffffec00947947 */ /* 0x000fea000383ffff */
.L_x_131:
[----:B0-----:R0:W1:Y:S02]  /*7d20*/  SYNCS.PHASECHK.TRANS64.TRYWAIT P0, [R7+URZ], R4 ;  /* 0x00000004070075a7 */ /* 0x001064000800017f */
[----:B-1----:R-:W-:Y:S05]  /*7d30*/  @!P0 NANOSLEEP.SYNCS 0x989680 ;  /* 0x009896800000895d */ /* 0x002fea0003900000 */
[----:B------:R-:W1:Y:S02]  /*7d40*/  @!P0 SYNCS.PHASECHK.TRANS64 P0, [R7+URZ], R4 ;  /* 0x00000004070085a7 */ /* 0x000e64000800007f */
[----:B-1----:R-:W-:Y:S05]  /*7d50*/  @!P0 BRA `(.L_x_131) ;  /* 0xfffffffc00f08947 */ /* 0x002fea000383ffff */
[----:B------:R-:W-:Y:S05]  /*7d60*/  BRA `(.L_x_168) ;  /* 0xffffffec00a47947 */ /* 0x000fea000383ffff */
.L_x_132:
[----:B0-----:R0:W1:Y:S02]  /*7d70*/  SYNCS.PHASECHK.TRANS64.TRYWAIT P0, [R6+URZ], R5 ;  /* 0x00000005060075a7 */ /* 0x001064000800017f */
[----:B-1----:R-:W-:Y:S05]  /*7d80*/  @!P0 NANOSLEEP.SYNCS 0x989680 ;  /* 0x009896800000895d */ /* 0x002fea0003900000 */
[----:B------:R-:W1:Y:S02]  /*7d90*/  @!P0 SYNCS.PHASECHK.TRANS64 P0, [R6+URZ], R5 ;  /* 0x00000005060085a7 */ /* 0x000e64000800007f */
[----:B-1----:R-:W-:Y:S05]  /*7da0*/  @!P0 BRA `(.L_x_132) ;  /* 0xfffffffc00f08947 */ /* 0x002fea000383ffff */
[----:B------:R-:W-:Y:S05]  /*7db0*/  BRA `(.L_x_169) ;  /* 0xffffffec00b47947 */ /* 0x000fea000383ffff */
.L_x_133:
[----:B0-----:R0:W1:Y:S02]  /*7dc0*/  SYNCS.PHASECHK.TRANS64.TRYWAIT P0, [R7+URZ], R4 ;  /* 0x00000004070075a7 */ /* 0x001064000800017f */
[----:B-1----:R-:W-:Y:S05]  /*7dd0*/  @!P0 NANOSLEEP.SYNCS 0x989680 ;  /* 0x009896800000895d */ /* 0x002fea0003900000 */
[----:B------:R-:W1:Y:S02]  /*7de0*/  @!P0 SYNCS.PHASECHK.TRANS64 P0, [R7+URZ], R4 ;  /* 0x00000004070085a7 */ /* 0x000e64000800007f */
[----:B-1----:R-:W-:Y:S05]  /*7df0*/  @!P0 BRA `(.L_x_133) ;  /* 0xfffffffc00f08947 */ /* 0x002fea000383ffff */
[----:B------:R-:W-:Y:S05]  /*7e00*/  BRA `(.L_x_170) ;  /* 0xffffffec00c47947 */ /* 0x000fea000383ffff */
.L_x_134:
[----:B0-----:R0:W1:Y:S02]  /*7e10*/  SYNCS.PHASECHK.TRANS64.TRYWAIT P0, [R6+URZ], R5 ;  /* 0x00000005060075a7 */ /* 0x001064000800017f */
[----:B-1----:R-:W-:Y:S05]  /*7e20*/  @!P0 NANOSLEEP.SYNCS 0x989680 ;  /* 0x009896800000895d */ /* 0x002fea0003900000 */
[----:B------:R-:W1:Y:S02]  /*7e30*/  @!P0 SYNCS.PHASECHK.TRANS64 P0, [R6+URZ], R5 ;  /* 0x00000005060085a7 */ /* 0x000e64000800007f */
[----:B-1----:R-:W-:Y:S05]  /*7e40*/  @!P0 BRA `(.L_x_134) ;  /* 0xfffffffc00f08947 */ /* 0x002fea000383ffff */
[----:B------:R-:W-:Y:S05]  /*7e50*/  BRA `(.L_x_171) ;  /* 0xffffffec00d47947 */ /* 0x000fea000383ffff */
.L_x_135:
[----:B0-----:R0:W1:Y:S02]  /*7e60*/  SYNCS.PHASECHK.TRANS64.TRYWAIT P0, [R7+URZ], R4 ;  /* 0x00000004070075a7 */ /* 0x001064000800017f */
[----:B-1----:R-:W-:Y:S05]  /*7e70*/  @!P0 NANOSLEEP.SYNCS 0x989680 ;  /* 0x009896800000895d */ /* 0x002fea0003900000 */
[----:B------:R-:W1:Y:S02]  /*7e80*/  @!P0 SYNCS.PHASECHK.TRANS64 P0, [R7+URZ], R4 ;  /* 0x00000004070085a7 */ /* 0x000e64000800007f */
[----:B-1----:R-:W-:Y:S05]  /*7e90*/  @!P0 BRA `(.L_x_135) ;  /* 0xfffffffc00f08947 */ /* 0x002fea000383ffff */
[----:B------:R-:W-:Y:S05]  /*7ea0*/  BRA `(.L_x_172) ;  /* 0xffffffec00e47947 */ /* 0x000fea000383ffff */
.L_x_136:
[----:B0-----:R0:W1:Y:S02]  /*7eb0*/  SYNCS.PHASECHK.TRANS64.TRYWAIT P0, [R6+URZ], R5 ;  /* 0x00000005060075a7 */ /* 0x001064000800017f */
[----:B-1----:R-:W-:Y:S05]  /*7ec0*/  @!P0 NANOSLEEP.SYNCS 0x989680 ;  /* 0x009896800000895d */ /* 0x002fea0003900000 */
[----:B------:R-:W1:Y:S02]  /*7ed0*/  @!P0 SYNCS.PHASECHK.TRANS64 P0, [R6+URZ], R5 ;  /* 0x00000005060085a7 */ /* 0x000e64000800007f */
[----:B-1----:R-:W-:Y:S05]  /*7ee0*/  @!P0 BRA `(.L_x_136) ;  /* 0xfffffffc00f08947 */ /* 0x002fea000383ffff */
[----:B------:R-:W-:Y:S05]  /*7ef0*/  BRA `(.L_x_173) ;  /* 0xffffffec00f47947 */ /* 0x000fea000383ffff */
.L_x_137:
[----:B0-----:R0:W1:Y:S02]  /*7f00*/  SYNCS.PHASECHK.TRANS64.TRYWAIT P0, [R7+URZ], R4 ;  /* 0x00000004070075a7 */ /* 0x001064000800017f */
[----:B-1----:R-:W-:Y:S05]  /*7f10*/  @!P0 NANOSLEEP.SYNCS 0x989680 ;  /* 0x009896800000895d */ /* 0x002fea0003900000 */
[----:B------:R-:W1:Y:S02]  /*7f20*/  @!P0 SYNCS.PHASECHK.TRANS64 P0, [R7+URZ], R4 ;  /* 0x00000004070085a7 */ /* 0x000e64000800007f */
[----:B-1----:R-:W-:Y:S05]  /*7f30*/  @!P0 BRA `(.L_x_137) ;  /* 0xfffffffc00f08947 */ /* 0x002fea000383ffff */
[----:B------:R-:W-:Y:S05]  /*7f40*/  BRA `(.L_x_174) ;  /* 0xfffffff000047947 */ /* 0x000fea000383ffff */
.L_x_138:
[----:B0-----:R0:W1:Y:S02]  /*7f50*/  SYNCS.PHASECHK.TRANS64.TRYWAIT P0, [R6+URZ], R5 ;  /* 0x00000005060075a7 */ /* 0x001064000800017f */
[----:B-1----:R-:W-:Y:S05]  /*7f60*/  @!P0 NANOSLEEP.SYNCS 0x989680 ;  /* 0x009896800000895d */ /* 0x002fea0003900000 */
[----:B------:R-:W1:Y:S02]  /*7f70*/  @!P0 SYNCS.PHASECHK.TRANS64 P0, [R6+URZ], R5 ;  /* 0x00000005060085a7 */ /* 0x000e64000800007f */
[----:B-1----:R-:W-:Y:S05]  /*7f80*/  @!P0 BRA `(.L_x_138) ;  /* 0xfffffffc00f08947 */ /* 0x002fea000383ffff */
[----:B------:R-:W-:Y:S05]  /*7f90*/  BRA `(.L_x_175) ;  /* 0xfffffff000147947 */ /* 0x000fea000383ffff */
.L_x_139:
[----:B0-----:R0:W1:Y:S02]  /*7fa0*/  SYNCS.PHASECHK.TRANS64.TRYWAIT P0, [R7+URZ], R4 ;  /* 0x00000004070075a7 */ /* 0x001064000800017f */
[----:B-1----:R-:W-:Y:S05]  /*7fb0*/  @!P0 NANOSLEEP.SYNCS 0x989680 ;  /* 0x009896800000895d */ /* 0x002fea0003900000 */
[----:B------:R-:W1:Y:S02]  /*7fc0*/  @!P0 SYNCS.PHASECHK.TRANS64 P0, [R7+URZ], R4 ;  /* 0x00000004070085a7 */ /* 0x000e64000800007f */
[----:B-1----:R-:W-:Y:S05]  /*7fd0*/  @!P0 BRA `(.L_x_139) ;  /* 0xfffffffc00f08947 */ /* 0x002fea000383ffff */
[----:B------:R-:W-:Y:S05]  /*7fe0*/  BRA `(.L_x_176) ;  /* 0xfffffff000247947 */ /* 0x000fea000383ffff */
.L_x_140:
[----:B0-----:R0:W1:Y:S02]  /*7ff0*/  SYNCS.PHASECHK.TRANS64.TRYWAIT P0, [R6+URZ], R5 ;  /* 0x00000005060075a7 */ /* 0x001064000800017f */
[----:B-1----:R-:W-:Y:S05]  /*8000*/  @!P0 NANOSLEEP.SYNCS 0x989680 ;  /* 0x009896800000895d */ /* 0x002fea0003900000 */
[----:B------:R-:W1:Y:S02]  /*8010*/  @!P0 SYNCS.PHASECHK.TRANS64 P0, [R6+URZ], R5 ;  /* 0x00000005060085a7 */ /* 0x000e64000800007f */
[----:B-1----:R-:W-:Y:S05]  /*8020*/  @!P0 BRA `(.L_x_140) ;  /* 0xfffffffc00f08947 */ /* 0x002fea000383ffff */
[----:B------:R-:W-:Y:S05]  /*8030*/  BRA `(.L_x_177) ;  /* 0xfffffff000347947 */ /* 0x000fea000383ffff */
.L_x_141:
[----:B0-----:R0:W1:Y:S02]  /*8040*/  SYNCS.PHASECHK.TRANS64.TRYWAIT P0, [R7+URZ], R4 ;  /* 0x00000004070075a7 */ /* 0x001064000800017f */
[----:B-1----:R-:W-:Y:S05]  /*8050*/  @!P0 NANOSLEEP.SYNCS 0x989680 ;  /* 0x009896800000895d */ /* 0x002fea0003900000 */
[----:B------:R-:W1:Y:S02]  /*8060*/  @!P0 SYNCS.PHASECHK.TRANS64 P0, [R7+URZ], R4 ;  /* 0x00000004070085a7 */ /* 0x000e64000800007f */
[----:B-1----:R-:W-:Y:S05]  /*8070*/  @!P0 BRA `(.L_x_141) ;  /* 0xfffffffc00f08947 */ /* 0x002fea000383ffff */
[----:B------:R-:W-:Y:S05]  /*8080*/  BRA `(.L_x_178) ;  /* 0xfffffff000447947 */ /* 0x000fea000383ffff */
.L_x_142:
[----:B0-----:R0:W1:Y:S02]  /*8090*/  SYNCS.PHASECHK.TRANS64.TRYWAIT P0, [R6+URZ], R5 ;  /* 0x00000005060075a7 */ /* 0x001064000800017f */
[----:B-1----:R-:W-:Y:S05]  /*80a0*/  @!P0 NANOSLEEP.SYNCS 0x989680 ;  /* 0x009896800000895d */ /* 0x002fea0003900000 */
[----:B------:R-:W1:Y:S02]  /*80b0*/  @!P0 SYNCS.PHASECHK.TRANS64 P0, [R6+URZ], R5 ;  /* 0x00000005060085a7 */ /* 0x000e64000800007f */
[----:B-1----:R-:W-:Y:S05]  /*80c0*/  @!P0 BRA `(.L_x_142) ;  /* 0xfffffffc00f08947 */ /* 0x002fea000383ffff */
[----:B------:R-:W-:Y:S05]  /*80d0*/  BRA `(.L_x_179) ;  /* 0xfffffff000547947 */ /* 0x000fea000383ffff */
.L_x_143:
[----:B0-----:R0:W1:Y:S02]  /*80e0*/  SYNCS.PHASECHK.TRANS64.TRYWAIT P0, [R7+URZ], R4 ;  /* 0x00000004070075a7 */ /* 0x001064000800017f */
[----:B-1----:R-:W-:Y:S05]  /*80f0*/  @!P0 NANOSLEEP.SYNCS 0x989680 ;  /* 0x009896800000895d */ /* 0x002fea0003900000 */
[----:B------:R-:W1:Y:S02]  /*8100*/  @!P0 SYNCS.PHASECHK.TRANS64 P0, [R7+URZ], R4 ;  /* 0x00000004070085a7 */ /* 0x000e64000800007f */
[----:B-1----:R-:W-:Y:S05]  /*8110*/  @!P0 BRA `(.L_x_143) ;  /* 0xfffffffc00f08947 */ /* 0x002fea000383ffff */
[----:B------:R-:W-:Y:S05]  /*8120*/  BRA `(.L_x_180) ;  /* 0xfffffff000647947 */ /* 0x000fea000383ffff */
.L_x_144:
[----:B0-----:R0:W1:Y:S02]  /*8130*/  SYNCS.PHASECHK.TRANS64.TRYWAIT P0, [R6+URZ], R5 ;  /* 0x00000005060075a7 */ /* 0x001064000800017f */
[----:B-1----:R-:W-:Y:S05]  /*8140*/  @!P0 NANOSLEEP.SYNCS 0x989680 ;  /* 0x009896800000895d */ /* 0x002fea0003900000 */
[----:B------:R-:W1:Y:S02]  /*8150*/  @!P0 SYNCS.PHASECHK.TRANS64 P0, [R6+URZ], R5 ;  /* 0x00000005060085a7 */ /* 0x000e64000800007f */
[----:B-1----:R-:W-:Y:S05]  /*8160*/  @!P0 BRA `(.L_x_144) ;  /* 0xfffffffc00f08947 */ /* 0x002fea000383ffff */
[----:B------:R-:W-:Y:S05]  /*8170*/  BRA `(.L_x_181) ;  /* 0xfffffff000747947 */ /* 0x000fea000383ffff */
.L_x_145:
[----:B0-----:R0:W1:Y:S02]  /*8180*/  SYNCS.PHASECHK.TRANS64.TRYWAIT P0, [R7+URZ], R4 ;  /* 0x00000004070075a7 */ /* 0x001064000800017f */
[----:B-1----:R-:W-:Y:S05]  /*8190*/  @!P0 NANOSLEEP.SYNCS 0x989680 ;  /* 0x009896800000895d */ /* 0x002fea0003900000 */
[----:B------:R-:W1:Y:S02]  /*81a0*/  @!P0 SYNCS.PHASECHK.TRANS64 P0, [R7+URZ], R4 ;  /* 0x00000004070085a7 */ /* 0x000e64000800007f */
[----:B-1----:R-:W-:Y:S05]  /*81b0*/  @!P0 BRA `(.L_x_145) ;  /* 0xfffffffc00f08947 */ /* 0x002fea000383ffff */
[----:B------:R-:W-:Y:S05]  /*81c0*/  BRA `(.L_x_182) ;  /* 0xfffffff000847947 */ /* 0x000fea000383ffff */
.L_x_146:
[----:B0-----:R0:W1:Y:S02]  /*81d0*/  SYNCS.PHASECHK.TRANS64.TRYWAIT P0, [R6+URZ], R5 ;  /* 0x00000005060075a7 */ /* 0x001064000800017f */
[----:B-1----:R-:W-:Y:S05]  /*81e0*/  @!P0 NANOSLEEP.SYNCS 0x989680 ;  /* 0x009896800000895d */ /* 0x002fea0003900000 */
[----:B------:R-:W1:Y:S02]  /*81f0*/  @!P0 SYNCS.PHASECHK.TRANS64 P0, [R6+URZ], R5 ;  /* 0x00000005060085a7 */ /* 0x000e64000800007f */
[----:B-1----:R-:W-:Y:S05]  /*8200*/  @!P0 BRA `(.L_x_146) ;  /* 0xfffffffc00f08947 */ /* 0x002fea000383ffff */
[----:B------:R-:W-:Y:S05]  /*8210*/  BRA `(.L_x_183) ;  /* 0xfffffff000947947 */ /* 0x000fea000383ffff */
.L_x_147:
[----:B0-----:R0:W1:Y:S02]  /*8220*/  SYNCS.PHASECHK.TRANS64.TRYWAIT P0, [R7+URZ], R4 ;  /* 0x00000004070075a7 */ /* 0x001064000800017f */
[----:B-1----:R-:W-:Y:S05]  /*8230*/  @!P0 NANOSLEEP.SYNCS 0x989680 ;  /* 0x009896800000895d */ /* 0x002fea0003900000 */
[----:B------:R-:W1:Y:S02]  /*8240*/  @!P0 SYNCS.PHASECHK.TRANS64 P0, [R7+URZ], R4 ;  /* 0x00000004070085a7 */ /* 0x000e64000800007f */
[----:B-1----:R-:W-:Y:S05]  /*8250*/  @!P0 BRA `(.L_x_147) ;  /* 0xfffffffc00f08947 */ /* 0x002fea000383ffff */
[----:B------:R-:W-:Y:S05]  /*8260*/  BRA `(.L_x_184) ;  /* 0xfffffff000a47947 */ /* 0x000fea000383ffff */
.L_x_148:
[----:B0-----:R0:W1:Y:S02]  /*8270*/  SYNCS.PHASECHK.TRANS64.TRYWAIT P0, [R6+URZ], R5 ;  /* 0x00000005060075a7 */ /* 0x001064000800017f */
[----:B-1----:R-:W-:Y:S05]  /*8280*/  @!P0 NANOSLEEP.SYNCS 0x989680 ;  /* 0x009896800000895d */ /* 0x002fea0003900000 */
[----:B------:R-:W1:Y:S02]  /*8290*/  @!P0 SYNCS.PHASECHK.TRANS64 P0, [R6+URZ], R5 ;  /* 0x00000005060085a7 */ /* 0x000e64000800007f */
[----:B-1----:R-:W-:Y:S05]  /*82a0*/  @!P0 BRA `(.L_x_148) ;  /* 0xfffffffc00f08947 */ /* 0x002fea000383ffff */
[----:B------:R-:W-:Y:S05]  /*82b0*/  BRA `(.L_x_185) ;  /* 0xfffffff000b47947 */ /* 0x000fea000383ffff */
.L_x_149:
[----:B0-----:R0:W1:Y:S02]  /*82c0*/  SYNCS.PHASECHK.TRANS64.TRYWAIT P0, [R7+URZ], R4 ;  /* 0x00000004070075a7 */ /* 0x001064000800017f */
[----:B-1----:R-:W-:Y:S05]  /*82d0*/  @!P0 NANOSLEEP.SYNCS 0x989680 ;  /* 0x009896800000895d */ /* 0x002fea0003900000 */
[----:B------:R-:W1:Y:S02]  /*82e0*/  @!P0 SYNCS.PHASECHK.TRANS64 P0, [R7+URZ], R4 ;  /* 0x00000004070085a7 */ /* 0x000e64000800007f */
[----:B-1----:R-:W-:Y:S05]  /*82f0*/  @!P0 BRA `(.L_x_149) ;  /* 0xfffffffc00f08947 */ /* 0x002fea000383ffff */
[----:B------:R-:W-:Y:S05]  /*8300*/  BRA `(.L_x_186) ;  /* 0xfffffff000c47947 */ /* 0x000fea000383ffff */
.L_x_150:
[----:B0-----:R0:W1:Y:S02]  /*8310*/  SYNCS.PHASECHK.TRANS64.TRYWAIT P0, [R6+URZ], R5 ;  /* 0x00000005060075a7 */ /* 0x001064000800017f */
[----:B-1----:R-:W-:Y:S05]  /*8320*/  @!P0 NANOSLEEP.SYNCS 0x989680 ;  /* 0x009896800000895d */ /* 0x002fea0003900000 */
[----:B------:R-:W1:Y:S02]  /*8330*/  @!P0 SYNCS.PHASECHK.TRANS64 P0, [R6+URZ], R5 ;  /* 0x00000005060085a7 */ /* 0x000e64000800007f */
[----:B-1----:R-:W-:Y:S05]  /*8340*/  @!P0 BRA `(.L_x_150) ;  /* 0xfffffffc00f08947 */ /* 0x002fea000383ffff */
[----:B------:R-:W-:Y:S05]  /*8350*/  BRA `(.L_x_187) ;  /* 0xfffffff000d47947 */ /* 0x000fea000383ffff */
.L_x_151:
[----:B0-----:R0:W1:Y:S02]  /*8360*/  SYNCS.PHASECHK.TRANS64.TRYWAIT P0, [R7+URZ], R4 ;  /* 0x00000004070075a7 */ /* 0x001064000800017f */
[----:B-1----:R-:W-:Y:S05]  /*8370*/  @!P0 NANOSLEEP.SYNCS 0x989680 ;  /* 0x009896800000895d */ /* 0x002fea0003900000 */
[----:B------:R-:W1:Y:S02]  /*8380*/  @!P0 SYNCS.PHASECHK.TRANS64 P0, [R7+URZ], R4 ;  /* 0x00000004070085a7 */ /* 0x000e64000800007f */
[----:B-1----:R-:W-:Y:S05]  /*8390*/  @!P0 BRA `(.L_x_151) ;  /* 0xfffffffc00f08947 */ /* 0x002fea000383ffff */
[----:B------:R-:W-:Y:S05]  /*83a0*/  BRA `(.L_x_188) ;  /* 0xfffffff000e47947 */ /* 0x000fea000383ffff */
.L_x_152:
[----:B0-----:R0:W1:Y:S02]  /*83b0*/  SYNCS.PHASECHK.TRANS64.TRYWAIT P0, [R6+URZ], R5 ;  /* 0x00000005060075a7 */ /* 0x001064000800017f */
[----:B-1----:R-:W-:Y:S05]  /*83c0*/  @!P0 NANOSLEEP.SYNCS 0x989680 ;  /* 0x009896800000895d */ /* 0x002fea0003900000 */
[----:B------:R-:W1:Y:S02]  /*83d0*/  @!P0 SYNCS.PHASECHK.TRANS64 P0, [R6+URZ], R5 ;  /* 0x00000005060085a7 */ /* 0x000e64000800007f */
[----:B-1----:R-:W-:Y:S05]  /*83e0*/  @!P0 BRA `(.L_x_152) ;  /* 0xfffffffc00f08947 */ /* 0x002fea000383ffff */
[----:B------:R-:W-:Y:S05]  /*83f0*/  BRA `(.L_x_189) ;  /* 0xfffffff000f47947 */ /* 0x000fea000383ffff */
.L_x_153:
[----:B0-----:R0:W1:Y:S02]  /*8400*/  SYNCS.PHASECHK.TRANS64.TRYWAIT P0, [R7+URZ], R4 ;  /* 0x00000004070075a7 */ /* 0x001064000800017f */
[----:B-1----:R-:W-:Y:S05]  /*8410*/  @!P0 NANOSLEEP.SYNCS 0x989680 ;  /* 0x009896800000895d */ /* 0x002fea0003900000 */
[----:B------:R-:W1:Y:S02]  /*8420*/  @!P0 SYNCS.PHASECHK.TRANS64 P0, [R7+URZ], R4 ;  /* 0x00000004070085a7 */ /* 0x000e64000800007f */
[----:B-1----:R-:W-:Y:S05]  /*8430*/  @!P0 BRA `(.L_x_153) ;  /* 0xfffffffc00f08947 */ /* 0x002fea000383ffff */
[----:B------:R-:W-:Y:S05]  /*8440*/  BRA `(.L_x_190) ;  /* 0xfffffff400047947 */ /* 0x000fea000383ffff */
.L_x_154:
[----:B-1----:R1:W2:Y:S02]  /*8450*/  SYNCS.PHASECHK.TRANS64.TRYWAIT P0, [R6+URZ], R5 ;  /* 0x00000005060075a7 */ /* 0x0022a4000800017f */
[----:B--2---:R-:W-:Y:S05]  /*8460*/  @!P0 NANOSLEEP.SYNCS 0x989680 ;  /* 0x009896800000895d */ /* 0x004fea0003900000 */
[----:B------:R-:W2:Y:S02]  /*8470*/  @!P0 SYNCS.PHASECHK.TRANS64 P0, [R6+URZ], R5 ;  /* 0x00000005060085a7 */ /* 0x000ea4000800007f */
[----:B--2---:R-:W-:Y:S05]  /*8480*/  @!P0 BRA `(.L_x_154) ;  /* 0xfffffffc00f08947 */ /* 0x004fea000383ffff */
[----:B------:R-:W-:Y:S05]  /*8490*/  BRA `(.L_x_191) ;  /* 0xfffffff4000c7947 */ /* 0x000fea000383ffff */
.L_x_192:
[----:B------:R-:W-:-:S00]  /*84a0*/  BRA `(.L_x_192) ;  /* 0xfffffffc00fc7947 */ /* 0x000fc0000383ffff */
[----:B------:R-:W-:-:S00]  /*84b0*/  NOP ;  /* 0x0000000000007918 */ /* 0x000fc00000000000 */
        /* <DEDUP_REMOVED lines=12> */
.L_x_193:


//--------------------- .nv.shared._ZN7cutlass13device_kernelINS_4gemm6kernel13GemmUniversalIN4cute5tupleIJiiiiEEENS1_10collective13CollectiveMmaINS1_37MainloopSm90TmaGmmaWarpSpecializedFP8ILi28ENS5_IJNS4_1CILi4EEESB_NSA_ILi1EEEEEENS1_32KernelTmaWarpSpecializedPingpongEEENS5_IJNSA_ILi64EEESG_SG_EEENS_12float_e4m3_tENS5_IJlSC_lEEESI_SJ_NS4_8TiledMMAINS4_8MMA_AtomIJNS4_4SM904GMMA30MMA_64x64x32_F32E4M3E4M3_SS_TNILNSN_7ScaleInE1ELSP_1EEEEEENS4_6LayoutINS5_IJSC_SC_SC_EEENS5_IJNSA_ILi0EEESU_SU_EEEEENS5_IJNS4_10UnderscoreESX_SX_EEEEENS4_23SM90_TMA_LOAD_MULTICASTENS4_14ComposedLayoutINS4_7SwizzleILi2ELi4ELi3EEENS4_18smem_ptr_flag_bitsILi8EEENSS_INS5_IJNSA_ILi8EEESG_EEENS5_IJSG_SC_EEEEEEEvNS4_8identityES10_S1A_vS1B_EENS_8epilogue10collective6detail29Sm90TmaWarpSpecializedAdapterINS1E_15DefaultEpilogueISI_SJ_SJ_NS1D_6thread17LinearCombinationISI_Li1EffLNS1I_9ScaleType4KindE0ELNS_15FloatRoundStyleE2ESI_EENS1_15EpilogueDefaultEEEEEvvEEEEvNT_6ParamsE --------------------------
	.section	.nv.shared._ZN7cutlass13device_kernelINS_4gemm6kernel13GemmUniversalIN4cute5tupleIJiiiiEEENS1_10collective13CollectiveMmaINS1_37MainloopSm90TmaGmmaWarpSpecializedFP8ILi28ENS5_IJNS4_1CILi4EEESB_NSA_ILi1EEEEEENS1_32KernelTmaWarpSpecializedPingpongEEENS5_IJNSA_ILi64EEESG_SG_EEENS_12float_e4m3_tENS5_IJlSC_lEEESI_SJ_NS4_8TiledMMAINS4_8MMA_AtomIJNS4_4SM904GMMA30MMA_64x64x32_F32E4M3E4M3_SS_TNILNSN_7ScaleInE1ELSP_1EEEEEENS4_6LayoutINS5_IJSC_SC_SC_EEENS5_IJNSA_ILi0EEESU_SU_EEEEENS5_IJNS4_10UnderscoreESX_SX_EEEEENS4_23SM90_TMA_LOAD_MULTICASTENS4_14ComposedLayoutINS4_7SwizzleILi2ELi4ELi3EEENS4_18smem_ptr_flag_bitsILi8EEENSS_INS5_IJNSA_ILi8EEESG_EEENS5_IJSG_SC_EEEEEEEvNS4_8identityES10_S1A_vS1B_EENS_8epilogue10collective6detail29Sm90TmaWarpSpecializedAdapterINS1E_15DefaultEpilogueISI_SJ_SJ_NS1D_6thread17LinearCombinationISI_Li1EffLNS1I_9ScaleType4KindE0ELNS_15FloatRoundStyleE2ESI_EENS1_15EpilogueDefaultEEEEEvvEEEEvNT_6ParamsE,"aw",@nobits
	.sectionflags	@""
	.align	16
	.zero		1024


//--------------------- .nv.shared.reserved.0     --------------------------
	.section	.nv.shared.reserved.0,"aw",@nobits
	.weak		__nv_reservedSMEM_offset_0_alias
	.size		__nv_reservedSMEM_offset_0_alias, 0, 0
	.other		__nv_reservedSMEM_offset_0_alias,@"STO_CUDA_RESERVED_SHARED STV_DEFAULT"
__nv_reservedSMEM_offset_0_alias:
	.zero		0


//--------------------- .nv.global                --------------------------
	.section	.nv.global,"aw",@nobits
.nv.global:
	.type		_ZN40_INTERNAL_0ff256cd_4_k_cu_b93361d6_216074cute1_E,@object
	.size		_ZN40_INTERNAL_0ff256cd_4_k_cu_b93361d6_216074cute1_E,(_ZN40_INTERNAL_0ff256cd_4_k_cu_b93361d6_216074cuda3std3__45__cpo6cbeginE - _ZN40_INTERNAL_0ff256cd_4_k_cu_b93361d6_216074cute1_E)
_ZN40_INTERNAL_0ff256cd_4_k_cu_b93361d6_216074cute1_E:
	.zero		1
	.type		_ZN40_INTERNAL_0ff256cd_4_k_cu_b93361d6_216074cuda3std3__45__cpo6cbeginE,@object
	.size		_ZN40_INTERNAL_0ff256cd_4_k_cu_b93361d6_216074cuda3std3__45__cpo6cbeginE,(_ZN40_INTERNAL_0ff256cd_4_k_cu_b93361d6_216074cuda3std3__48in_placeE - _ZN40_INTERNAL_0ff256cd_4_k_cu_b93361d6_216074cuda3std3__45__cpo6cbeginE)
_ZN40_INTERNAL_0ff256cd_4_k_cu_b93361d6_216074cuda3std3__45__cpo6cbeginE:
	.zero		1
	.type		_ZN40_INTERNAL_0ff256cd_4_k_cu_b93361d6_216074cuda3std3__48in_placeE,@object
	.size		_ZN40_INTERNAL_0ff256cd_4_k_cu_b93361d6_216074cuda3std3__48in_placeE,(_ZN40_INTERNAL_0ff256cd_4_k_cu_b93361d6_216074cuda3std6ranges3__45__cpo9iter_moveE - _ZN40_INTERNAL_0ff256cd_4_k_cu_b93361d6_216074cuda3std3__48in_placeE)
_ZN40_INTERNAL_0ff256cd_4_k_cu_b93361d6_216074cuda3std3__48in_placeE:
	.zero		1
	.type		_ZN40_INTERNAL_0ff256cd_4_k_cu_b93361d6_216074cuda3std6ranges3__45__cpo9iter_moveE,@object
	.size		_ZN40_INTERNAL_0ff256cd_4_k_cu_b93361d6_216074cuda3std6ranges3__45__cpo9iter_moveE,(_ZN40_INTERNAL_0ff256cd_4_k_cu_b93361d6_216074cuda3std3__45__cpo5beginE - _ZN40_INTERNAL_0ff256cd_4_k_cu_b93361d6_216074cuda3std6ranges3__45__cpo9iter_moveE)
_ZN40_INTERNAL_0ff256cd_4_k_cu_b93361d6_216074cuda3std6ranges3__45__cpo9iter_moveE:
	.zero		1
	.type		_ZN40_INTERNAL_0ff256cd_4_k_cu_b93361d6_216074cuda3std3__45__cpo5beginE,@object
	.size		_ZN40_INTERNAL_0ff256cd_4_k_cu_b93361d6_216074cuda3std3__45__cpo5beginE,(_ZN40_INTERNAL_0ff256cd_4_k_cu_b93361d6_216074cuda3std3__442_GLOBAL__N__0ff256cd_4_k_cu_b93361d6_216076ignoreE - _ZN40_INTERNAL_0ff256cd_4_k_cu_b93361d6_216074cuda3std3__45__cpo5beginE)
_ZN40_INTERNAL_0ff256cd_4_k_cu_b93361d6_216074cuda3std3__45__cpo5beginE:
	.zero		1
	.type		_ZN40_INTERNAL_0ff256cd_4_k_cu_b93361d6_216074cuda3std3__442_GLOBAL__N__0ff256cd_4_k_cu_b93361d6_216076ignoreE,@object
	.size		_ZN40_INTERNAL_0ff256cd_4_k_cu_b93361d6_216074cuda3std3__442_GLOBAL__N__0ff256cd_4_k_cu_b93361d6_216076ignoreE,(_ZN40_INTERNAL_0ff256cd_4_k_cu_b93361d6_216074cute7productE - _ZN40_INTERNAL_0ff256cd_4_k_cu_b93361d6_216074cuda3std3__442_GLOBAL__N__0ff256cd_4_k_cu_b93361d6_216076ignoreE)
_ZN40_INTERNAL_0ff256cd_4_k_cu_b93361d6_216074cuda3std3__442_GLOBAL__N__0ff256cd_4_k_cu_b93361d6_216076ignoreE:
	.zero		1
	.type		_ZN40_INTERNAL_0ff256cd_4_k_cu_b93361d6_216074cute7productE,@object
	.size		_ZN40_INTERNAL_0ff256cd_4_k_cu_b93361d6_216074cute7productE,(_ZN40_INTERNAL_0ff256cd_4_k_cu_b93361d6_216074cuda3std3__45__cpo3endE - _ZN40_INTERNAL_0ff256cd_4_k_cu_b93361d6_216074cute7productE)
_ZN40_INTERNAL_0ff256cd_4_k_cu_b93361d6_216074cute7productE:
	.zero		1
	.type		_ZN40_INTERNAL_0ff256cd_4_k_cu_b93361d6_216074cuda3std3__45__cpo3endE,@object
	.size		_ZN40_INTERNAL_0ff256cd_4_k_cu_b93361d6_216074cuda3std3__45__cpo3endE,(_ZN40_INTERNAL_0ff256cd_4_k_cu_b93361d6_216074cuda3std3__419piecewise_constructE - _ZN40_INTERNAL_0ff256cd_4_k_cu_b93361d6_216074cuda3std3__45__cpo3endE)
_ZN40_INTERNAL_0ff256cd_4_k_cu_b93361d6_216074cuda3std3__45__cpo3endE:
	.zero		1
	.type		_ZN40_INTERNAL_0ff256cd_4_k_cu_b93361d6_216074cuda3std3__419piecewise_constructE,@object
	.size		_ZN40_INTERNAL_0ff256cd_4_k_cu_b93361d6_216074cuda3std3__419piecewise_constructE,(_ZN40_INTERNAL_0ff256cd_4_k_cu_b93361d6_216074cuda3std3__45__cpo4cendE - _ZN40_INTERNAL_0ff256cd_4_k_cu_b93361d6_216074cuda3std3__419piecewise_constructE)
_ZN40_INTERNAL_0ff256cd_4_k_cu_b93361d6_216074cuda3std3__419piecewise_constructE:
	.zero		1
	.type		_ZN40_INTERNAL_0ff256cd_4_k_cu_b93361d6_216074cuda3std3__45__cpo4cendE,@object
	.size		_ZN40_INTERNAL_0ff256cd_4_k_cu_b93361d6_216074cuda3std3__45__cpo4cendE,(_ZN40_INTERNAL_0ff256cd_4_k_cu_b93361d6_216074cuda3std6ranges3__45__cpo4swapE - _ZN40_INTERNAL_0ff256cd_4_k_cu_b93361d6_216074cuda3std3__45__cpo4cendE)
_ZN40_INTERNAL_0ff256cd_4_k_cu_b93361d6_216074cuda3std3__45__cpo4cendE:
	.zero		1
	.type		_ZN40_INTERNAL_0ff256cd_4_k_cu_b93361d6_216074cuda3std6ranges3__45__cpo4swapE,@object
	.size		_ZN40_INTERNAL_0ff256cd_4_k_cu_b93361d6_216074cuda3std6ranges3__45__cpo4swapE,(.L_7 - _ZN40_INTERNAL_0ff256cd_4_k_cu_b93361d6_216074cuda3std6ranges3__45__cpo4swapE)
_ZN40_INTERNAL_0ff256cd_4_k_cu_b93361d6_216074cuda3std6ranges3__45__cpo4swapE:
	.zero		1
.L_7:


//--------------------- .nv.constant0._ZN7cutlass13device_kernelINS_4gemm6kernel13GemmUniversalIN4cute5tupleIJiiiiEEENS1_10collective13CollectiveMmaINS1_37MainloopSm90TmaGmmaWarpSpecializedFP8ILi28ENS5_IJNS4_1CILi4EEESB_NSA_ILi1EEEEEENS1_32KernelTmaWarpSpecializedPingpongEEENS5_IJNSA_ILi64EEESG_SG_EEENS_12float_e4m3_tENS5_IJlSC_lEEESI_SJ_NS4_8TiledMMAINS4_8MMA_AtomIJNS4_4SM904GMMA30MMA_64x64x32_F32E4M3E4M3_SS_TNILNSN_7ScaleInE1ELSP_1EEEEEENS4_6LayoutINS5_IJSC_SC_SC_EEENS5_IJNSA_ILi0EEESU_SU_EEEEENS5_IJNS4_10UnderscoreESX_SX_EEEEENS4_23SM90_TMA_LOAD_MULTICASTENS4_14ComposedLayoutINS4_7SwizzleILi2ELi4ELi3EEENS4_18smem_ptr_flag_bitsILi8EEENSS_INS5_IJNSA_ILi8EEESG_EEENS5_IJSG_SC_EEEEEEEvNS4_8identityES10_S1A_vS1B_EENS_8epilogue10collective6detail29Sm90TmaWarpSpecializedAdapterINS1E_15DefaultEpilogueISI_SJ_SJ_NS1D_6thread17LinearCombinationISI_Li1EffLNS1I_9ScaleType4KindE0ELNS_15FloatRoundStyleE2ESI_EENS1_15EpilogueDefaultEEEEEvvEEEEvNT_6ParamsE --------------------------
	.section	.nv.constant0._ZN7cutlass13device_kernelINS_4gemm6kernel13GemmUniversalIN4cute5tupleIJiiiiEEENS1_10collective13CollectiveMmaINS1_37MainloopSm90TmaGmmaWarpSpecializedFP8ILi28ENS5_IJNS4_1CILi4EEESB_NSA_ILi1EEEEEENS1_32KernelTmaWarpSpecializedPingpongEEENS5_IJNSA_ILi64EEESG_SG_EEENS_12float_e4m3_tENS5_IJlSC_lEEESI_SJ_NS4_8TiledMMAINS4_8MMA_AtomIJNS4_4SM904GMMA30MMA_64x64x32_F32E4M3E4M3_SS_TNILNSN_7ScaleInE1ELSP_1EEEEEENS4_6LayoutINS5_IJSC_SC_SC_EEENS5_IJNSA_ILi0EEESU_SU_EEEEENS5_IJNS4_10UnderscoreESX_SX_EEEEENS4_23SM90_TMA_LOAD_MULTICASTENS4_14ComposedLayoutINS4_7SwizzleILi2ELi4ELi3EEENS4_18smem_ptr_flag_bitsILi8EEENSS_INS5_IJNSA_ILi8EEESG_EEENS5_IJSG_SC_EEEEEEEvNS4_8identityES10_S1A_vS1B_EENS_8epilogue10collective6detail29Sm90TmaWarpSpecializedAdapterINS1E_15DefaultEpilogueISI_SJ_SJ_NS1D_6thread17LinearCombinationISI_Li1EffLNS1I_9ScaleType4KindE0ELNS_15FloatRoundStyleE2ESI_EENS1_15EpilogueDefaultEEEEEvvEEEEvNT_6ParamsE,"a",@progbits
	.sectionflags	@""
	.align	4
.nv.constant0._ZN7cutlass13device_kernelINS_4gemm6kernel13GemmUniversalIN4cute5tupleIJiiiiEEENS1_10collective13CollectiveMmaINS1_37MainloopSm90TmaGmmaWarpSpecializedFP8ILi28ENS5_IJNS4_1CILi4EEESB_NSA_ILi1EEEEEENS1_32KernelTmaWarpSpecializedPingpongEEENS5_IJNSA_ILi64EEESG_SG_EEENS_12float_e4m3_tENS5_IJlSC_lEEESI_SJ_NS4_8TiledMMAINS4_8MMA_AtomIJNS4_4SM904GMMA30MMA_64x64x32_F32E4M3E4M3_SS_TNILNSN_7ScaleInE1ELSP_1EEEEEENS4_6LayoutINS5_IJSC_SC_SC_EEENS5_IJNSA_ILi0EEESU_SU_EEEEENS5_IJNS4_10UnderscoreESX_SX_EEEEENS4_23SM90_TMA_LOAD_MULTICASTENS4_14ComposedLayoutINS4_7SwizzleILi2ELi4ELi3EEENS4_18smem_ptr_flag_bitsILi8EEENSS_INS5_IJNSA_ILi8EEESG_EEENS5_IJSG_SC_EEEEEEEvNS4_8identityES10_S1A_vS1B_EENS_8epilogue10collective6detail29Sm90TmaWarpSpecializedAdapterINS1E_15DefaultEpilogueISI_SJ_SJ_NS1D_6thread17LinearCombinationISI_Li1EffLNS1I_9ScaleType4KindE0ELNS_15FloatRoundStyleE2ESI_EENS1_15EpilogueDefaultEEEEEvvEEEEvNT_6ParamsE:
	.zero		1664


//--------------------- SYMBOLS --------------------------

	.type		.nv.reservedSmem.offset0,@object
	.size		.nv.reservedSmem.offset0,0x4
